	.target	sm_90a

	.elftype	@"ET_EXEC"


//--------------------- .note.nv.tkinfo           --------------------------
	.section	.note.nv.tkinfo,"",@"SHT_NOTE"
	.sectionflags	@"SHF_NOTE_NV_TKINFO"
	.tkinfo
        /*0018*/ 	.word	0x00000002
        /*0030*/ 	.string	""
        /*0030*/ 	.string	"ptxas"
        /*0030*/ 	.string	"Cuda compilation tools, release 13.0, V13.0.88"
        /*0030*/ 	.string	"Build cuda_13.0.r13.0/compiler.36424714_0"
        /*0030*/ 	.string	"-arch sm_90a -m 64 "



//--------------------- .note.nv.cuinfo           --------------------------
	.section	.note.nv.cuinfo,"",@"SHT_NOTE"
	.sectionflags	@"SHF_NOTE_NV_CUINFO"
        /*0018*/ 	.short	0x0002
        /*001a*/ 	.short	0x005a
        /*001c*/ 	.short	0x0082
	.zero		2


//--------------------- .nv.info                  --------------------------
	.section	.nv.info,"",@"SHT_CUDA_INFO"
	.align	4


	//----- nvinfo : EIATTR_REGCOUNT
	.align		4
        /*0000*/ 	.byte	0x04, 0x2f
        /*0002*/ 	.short	(.L_15 - .L_14)
	.align		4
.L_14:
        /*0004*/ 	.word	index@(_ZN7cutlass13device_kernelINS_4gemm6kernel13GemmUniversalIN4cute5tupleIJiiiiEEENS1_10collective13CollectiveMmaINS1_34MainloopSm90TmaGmmaWarpSpecializedILi2ENS5_IJNS4_1CILi1EEESB_SB_EEENS1_35KernelTmaWarpSpecializedCooperativeEEENS5_IJNSA_ILi192EEENSA_ILi8EEENSA_ILi256EEEEEENS_10bfloat16_tENS5_IJlSB_lEEESJ_SK_NS4_8TiledMMAINS4_8MMA_AtomIJNS4_4SM904GMMA26MMA_64x8x16_F32BF16BF16_SSILNSO_5MajorE0ELSQ_0ELNSO_7ScaleInE1ELSR_1EEEEEENS4_6LayoutINS5_IJNSA_ILi2EEESB_SB_EEENS5_IJSB_NSA_ILi0EEESX_EEEEENS5_IJNS4_10UnderscoreES10_S10_EEEEENS4_13SM90_TMA_LOADENS4_14ComposedLayoutINS4_7SwizzleILi3ELi4ELi3EEENS4_18smem_ptr_flag_bitsILi16EEENSU_INS5_IJSG_NSA_ILi64EEEEEENS5_IJS19_SB_EEEEEEEvNS4_8identityES13_S1D_vS1E_EENS_8epilogue10collective6detail29Sm90TmaWarpSpecializedAdapterINS1H_15DefaultEpilogueISJ_SK_SK_NS1G_6thread17LinearCombinationISJ_Li1EffLNS1L_9ScaleType4KindE0ELNS_15FloatRoundStyleE2ESJ_EENS1_15EpilogueDefaultEEEEEvvEEEEvNT_6ParamsE)
        /*0008*/ 	.word	0x000000a8


	//----- nvinfo : EIATTR_FRAME_SIZE
	.align		4
.L_15:
        /*000c*/ 	.byte	0x04, 0x11
        /*000e*/ 	.short	(.L_17 - .L_16)
	.align		4
.L_16:
        /*0010*/ 	.word	index@(_ZN7cutlass13device_kernelINS_4gemm6kernel13GemmUniversalIN4cute5tupleIJiiiiEEENS1_10collective13CollectiveMmaINS1_34MainloopSm90TmaGmmaWarpSpecializedILi2ENS5_IJNS4_1CILi1EEESB_SB_EEENS1_35KernelTmaWarpSpecializedCooperativeEEENS5_IJNSA_ILi192EEENSA_ILi8EEENSA_ILi256EEEEEENS_10bfloat16_tENS5_IJlSB_lEEESJ_SK_NS4_8TiledMMAINS4_8MMA_AtomIJNS4_4SM904GMMA26MMA_64x8x16_F32BF16BF16_SSILNSO_5MajorE0ELSQ_0ELNSO_7ScaleInE1ELSR_1EEEEEENS4_6LayoutINS5_IJNSA_ILi2EEESB_SB_EEENS5_IJSB_NSA_ILi0EEESX_EEEEENS5_IJNS4_10UnderscoreES10_S10_EEEEENS4_13SM90_TMA_LOADENS4_14ComposedLayoutINS4_7SwizzleILi3ELi4ELi3EEENS4_18smem_ptr_flag_bitsILi16EEENSU_INS5_IJSG_NSA_ILi64EEEEEENS5_IJS19_SB_EEEEEEEvNS4_8identityES13_S1D_vS1E_EENS_8epilogue10collective6detail29Sm90TmaWarpSpecializedAdapterINS1H_15DefaultEpilogueISJ_SK_SK_NS1G_6thread17LinearCombinationISJ_Li1EffLNS1L_9ScaleType4KindE0ELNS_15FloatRoundStyleE2ESJ_EENS1_15EpilogueDefaultEEEEEvvEEEEvNT_6ParamsE)
        /*0014*/ 	.word	0x00000000


	//----- nvinfo : EIATTR_MIN_STACK_SIZE
	.align		4
.L_17:
        /*0018*/ 	.byte	0x04, 0x12
        /*001a*/ 	.short	(.L_19 - .L_18)
	.align		4
.L_18:
        /*001c*/ 	.word	index@(_ZN7cutlass13device_kernelINS_4gemm6kernel13GemmUniversalIN4cute5tupleIJiiiiEEENS1_10collective13CollectiveMmaINS1_34MainloopSm90TmaGmmaWarpSpecializedILi2ENS5_IJNS4_1CILi1EEESB_SB_EEENS1_35KernelTmaWarpSpecializedCooperativeEEENS5_IJNSA_ILi192EEENSA_ILi8EEENSA_ILi256EEEEEENS_10bfloat16_tENS5_IJlSB_lEEESJ_SK_NS4_8TiledMMAINS4_8MMA_AtomIJNS4_4SM904GMMA26MMA_64x8x16_F32BF16BF16_SSILNSO_5MajorE0ELSQ_0ELNSO_7ScaleInE1ELSR_1EEEEEENS4_6LayoutINS5_IJNSA_ILi2EEESB_SB_EEENS5_IJSB_NSA_ILi0EEESX_EEEEENS5_IJNS4_10UnderscoreES10_S10_EEEEENS4_13SM90_TMA_LOADENS4_14ComposedLayoutINS4_7SwizzleILi3ELi4ELi3EEENS4_18smem_ptr_flag_bitsILi16EEENSU_INS5_IJSG_NSA_ILi64EEEEEENS5_IJS19_SB_EEEEEEEvNS4_8identityES13_S1D_vS1E_EENS_8epilogue10collective6detail29Sm90TmaWarpSpecializedAdapterINS1H_15DefaultEpilogueISJ_SK_SK_NS1G_6thread17LinearCombinationISJ_Li1EffLNS1L_9ScaleType4KindE0ELNS_15FloatRoundStyleE2ESJ_EENS1_15EpilogueDefaultEEEEEvvEEEEvNT_6ParamsE)
        /*0020*/ 	.word	0x00000000
.L_19:


//--------------------- .nv.compat                --------------------------
	.section	.nv.compat,"",@"SHT_CUDA_COMPAT_INFO"
	.align	4
        /*0000*/ 	.byte	0x02, 0x09, 0x01, 0x00, 0x02, 0x02, 0x04, 0x00, 0x02, 0x05, 0x05, 0x00, 0x03, 0x07, 0x01, 0x01
        /*0010*/ 	.byte	0x02, 0x03, 0x01, 0x00, 0x02, 0x06, 0x01, 0x00, 0x04, 0x0b, 0x08, 0x00, 0x00, 0x00, 0x00, 0x00
        /*0020*/ 	.byte	0x00, 0x00, 0x00, 0x00


//--------------------- .nv.info._ZN7cutlass13device_kernelINS_4gemm6kernel13GemmUniversalIN4cute5tupleIJiiiiEEENS1_10collective13CollectiveMmaINS1_34MainloopSm90TmaGmmaWarpSpecializedILi2ENS5_IJNS4_1CILi1EEESB_SB_EEENS1_35KernelTmaWarpSpecializedCooperativeEEENS5_IJNSA_ILi192EEENSA_ILi8EEENSA_ILi256EEEEEENS_10bfloat16_tENS5_IJlSB_lEEESJ_SK_NS4_8TiledMMAINS4_8MMA_AtomIJNS4_4SM904GMMA26MMA_64x8x16_F32BF16BF16_SSILNSO_5MajorE0ELSQ_0ELNSO_7ScaleInE1ELSR_1EEEEEENS4_6LayoutINS5_IJNSA_ILi2EEESB_SB_EEENS5_IJSB_NSA_ILi0EEESX_EEEEENS5_IJNS4_10UnderscoreES10_S10_EEEEENS4_13SM90_TMA_LOADENS4_14ComposedLayoutINS4_7SwizzleILi3ELi4ELi3EEENS4_18smem_ptr_flag_bitsILi16EEENSU_INS5_IJSG_NSA_ILi64EEEEEENS5_IJS19_SB_EEEEEEEvNS4_8identityES13_S1D_vS1E_EENS_8epilogue10collective6detail29Sm90TmaWarpSpecializedAdapterINS1H_15DefaultEpilogueISJ_SK_SK_NS1G_6thread17LinearCombinationISJ_Li1EffLNS1L_9ScaleType4KindE0ELNS_15FloatRoundStyleE2ESJ_EENS1_15EpilogueDefaultEEEEEvvEEEEvNT_6ParamsE --------------------------
	.section	.nv.info._ZN7cutlass13device_kernelINS_4gemm6kernel13GemmUniversalIN4cute5tupleIJiiiiEEENS1_10collective13CollectiveMmaINS1_34MainloopSm90TmaGmmaWarpSpecializedILi2ENS5_IJNS4_1CILi1EEESB_SB_EEENS1_35KernelTmaWarpSpecializedCooperativeEEENS5_IJNSA_ILi192EEENSA_ILi8EEENSA_ILi256EEEEEENS_10bfloat16_tENS5_IJlSB_lEEESJ_SK_NS4_8TiledMMAINS4_8MMA_AtomIJNS4_4SM904GMMA26MMA_64x8x16_F32BF16BF16_SSILNSO_5MajorE0ELSQ_0ELNSO_7ScaleInE1ELSR_1EEEEEENS4_6LayoutINS5_IJNSA_ILi2EEESB_SB_EEENS5_IJSB_NSA_ILi0EEESX_EEEEENS5_IJNS4_10UnderscoreES10_S10_EEEEENS4_13SM90_TMA_LOADENS4_14ComposedLayoutINS4_7SwizzleILi3ELi4ELi3EEENS4_18smem_ptr_flag_bitsILi16EEENSU_INS5_IJSG_NSA_ILi64EEEEEENS5_IJS19_SB_EEEEEEEvNS4_8identityES13_S1D_vS1E_EENS_8epilogue10collective6detail29Sm90TmaWarpSpecializedAdapterINS1H_15DefaultEpilogueISJ_SK_SK_NS1G_6thread17LinearCombinationISJ_Li1EffLNS1L_9ScaleType4KindE0ELNS_15FloatRoundStyleE2ESJ_EENS1_15EpilogueDefaultEEEEEvvEEEEvNT_6ParamsE,"",@"SHT_CUDA_INFO"
	.sectionflags	@""
	.align	4


	//----- nvinfo : EIATTR_CUDA_API_VERSION
	.align		4
        /*0000*/ 	.byte	0x04, 0x37
        /*0002*/ 	.short	(.L_21 - .L_20)
.L_20:
        /*0004*/ 	.word	0x00000082


	//----- nvinfo : EIATTR_KPARAM_INFO
	.align		4
.L_21:
        /*0008*/ 	.byte	0x04, 0x17
        /*000a*/ 	.short	(.L_23 - .L_22)
.L_22:
        /*000c*/ 	.word	0x00000000
        /*0010*/ 	.short	0x0000
        /*0012*/ 	.short	0x0070
        /*0014*/ 	.byte	0x00, 0xf0, 0x01, 0x10


	//----- nvinfo : EIATTR_SPARSE_MMA_MASK
	.align		4
.L_23:
        /*0018*/ 	.byte	0x03, 0x50
        /*001a*/ 	.short	0x0000


	//----- nvinfo : EIATTR_MAXREG_COUNT
	.align		4
        /*001c*/ 	.byte	0x03, 0x1b
        /*001e*/ 	.short	0x00a8


	//----- nvinfo : EIATTR_NUM_BARRIERS
	.align		4
        /*0020*/ 	.byte	0x02, 0x4c
        /*0022*/ 	.byte	0x01
	.zero		1


	//----- nvinfo : EIATTR_EXTERNS
	.align		4
        /*0024*/ 	.byte	0x04, 0x0f
        /*0026*/ 	.short	(.L_25 - .L_24)


	//   ....[0]....
	.align		4
.L_24:
        /*0028*/ 	.word	index@(__assertfail)


	//----- nvinfo : EIATTR_MERCURY_ISA_VERSION
	.align		4
.L_25:
        /*002c*/ 	.byte	0x03, 0x5f
        /*002e*/ 	.short	0x0101


	//----- nvinfo : EIATTR_INT_WARP_WIDE_INSTR_OFFSETS
	.align		4
        /*0030*/ 	.byte	0x04, 0x31
        /*0032*/ 	.short	(.L_27 - .L_26)


	//   ....[0]....
.L_26:
        /*0034*/ 	.word	0x000003b0


	//   ....[1]....
        /*0038*/ 	.word	0x000003c0


	//   ....[2]....
        /*003c*/ 	.word	0x00000480


	//----- nvinfo : EIATTR_COOP_GROUP_MASK_REGIDS
	.align		4
.L_27:
        /*0040*/ 	.byte	0x04, 0x29
        /*0042*/ 	.short	(.L_29 - .L_28)


	//   ....[0]....
.L_28:
        /*0044*/ 	.word	0xffffffff


	//   ....[1]....
        /*0048*/ 	.word	0xffffffff


	//   ....[2]....
        /*004c*/ 	.word	0xffffffff


	//   ....[3]....
        /*0050*/ 	.word	0xffffffff


	//   ....[4]....
        /*0054*/ 	.word	0xffffffff


	//----- nvinfo : EIATTR_COOP_GROUP_INSTR_OFFSETS
	.align		4
.L_29:
        /*0058*/ 	.byte	0x04, 0x28
        /*005a*/ 	.short	(.L_31 - .L_30)


	//   ....[0]....
.L_30:
        /*005c*/ 	.word	0x00000060


	//   ....[1]....
        /*0060*/ 	.word	0x00000070


	//   ....[2]....
        /*0064*/ 	.word	0x00000130


	//   ....[3]....
        /*0068*/ 	.word	0x00000280


	//   ....[4]....
        /*006c*/ 	.word	0x00001090


	//----- nvinfo : EIATTR_REG_RECONFIG
	.align		4
.L_31:
        /*0070*/ 	.byte	0x01, 0x54
	.zero		2


	//----- nvinfo : EIATTR_SYSCALL_OFFSETS
	.align		4
        /*0074*/ 	.byte	0x04, 0x46
        /*0076*/ 	.short	(.L_33 - .L_32)


	//   ....[0]....
.L_32:
        /*0078*/ 	.word	0x00001260


	//----- nvinfo : EIATTR_MBARRIER_INSTR_OFFSETS
	.align		4
.L_33:
        /*007c*/ 	.byte	0x04, 0x39
        /*007e*/ 	.short	(.L_35 - .L_34)


	//   ....[0]....
.L_34:
        /*0080*/ 	.word	0x00000230
        /*0084*/ 	.word	0x000000ff
        /*0088*/ 	.word	0x00000000
        /*008c*/ 	.short	0x0100
        /*008e*/ 	.byte	0x08
	.zero		1


	//   ....[1]....
        /*0090*/ 	.word	0x00000240
        /*0094*/ 	.word	0x000000ff
        /*0098*/ 	.word	0x00000010
        /*009c*/ 	.short	0x0100
        /*009e*/ 	.byte	0x08
	.zero		1


	//   ....[2]....
        /*00a0*/ 	.word	0x00000250
        /*00a4*/ 	.word	0x000000ff
        /*00a8*/ 	.word	0x00000008
        /*00ac*/ 	.short	0x0100
        /*00ae*/ 	.byte	0x08
	.zero		1


	//   ....[3]....
        /*00b0*/ 	.word	0x00000260
        /*00b4*/ 	.word	0x000000ff
        /*00b8*/ 	.word	0x00000018
        /*00bc*/ 	.short	0x0100
        /*00be*/ 	.byte	0x08
	.zero		1


	//   ....[4]....
        /*00c0*/ 	.word	0x00000500
        /*00c4*/ 	.word	0x000000ff
        /*00c8*/ 	.word	0x00000030
        /*00cc*/ 	.short	0x0100
        /*00ce*/ 	.byte	0x08
	.zero		1


	//   ....[5]....
        /*00d0*/ 	.word	0x00000580
        /*00d4*/ 	.word	0x000000ff
        /*00d8*/ 	.word	0x00000038
        /*00dc*/ 	.short	0x0100
        /*00de*/ 	.byte	0x08
	.zero		1


	//   ....[6]....
        /*00e0*/ 	.word	0x000012e0
        /*00e4*/ 	.word	0x00000003
        /*00e8*/ 	.word	0x00000000
        /*00ec*/ 	.short	0x010a
        /*00ee*/ 	.byte	0x3f
	.zero		1


	//   ....[7]....
        /*00f0*/ 	.word	0x00001320
        /*00f4*/ 	.word	0x00000003
        /*00f8*/ 	.word	0x00000000
        /*00fc*/ 	.short	0x010a
        /*00fe*/ 	.byte	0x3f
	.zero		1


	//   ....[8]....
        /*0100*/ 	.word	0x00002200
        /*0104*/ 	.word	0x000000ff
        /*0108*/ 	.word	0x00000000
        /*010c*/ 	.short	0x010a
        /*010e*/ 	.byte	0x08
	.zero		1


	//   ....[9]....
        /*0110*/ 	.word	0x00002240
        /*0114*/ 	.word	0x000000ff
        /*0118*/ 	.word	0x00000000
        /*011c*/ 	.short	0x010a
        /*011e*/ 	.byte	0x08
	.zero		1


	//   ....[10]....
        /*0120*/ 	.word	0x00002fe0
        /*0124*/ 	.word	0x000000ff
        /*0128*/ 	.word	0x00000000
        /*012c*/ 	.short	0x0101
        /*012e*/ 	.byte	0x07
	.zero		1


	//   ....[11]....
        /*0130*/ 	.word	0x000031c0
        /*0134*/ 	.word	0x000000ff
        /*0138*/ 	.word	0x00000000
        /*013c*/ 	.short	0x0101
        /*013e*/ 	.byte	0x04
	.zero		1


	//   ....[12]....
        /*0140*/ 	.word	0x00005170
        /*0144*/ 	.word	0x0000000c
        /*0148*/ 	.word	0x00000010
        /*014c*/ 	.short	0x010a
        /*014e*/ 	.byte	0x3f
	.zero		1


	//   ....[13]....
        /*0150*/ 	.word	0x00005750
        /*0154*/ 	.word	0x00000003
        /*0158*/ 	.word	0x00000038
        /*015c*/ 	.short	0x0101
        /*015e*/ 	.byte	0x3f
	.zero		1


	//   ....[14]....
        /*0160*/ 	.word	0x00005e70
        /*0164*/ 	.word	0x00000007
        /*0168*/ 	.word	0x00000000
        /*016c*/ 	.short	0x010a
        /*016e*/ 	.byte	0x3f
	.zero		1


	//   ....[15]....
        /*0170*/ 	.word	0x00005ef0
        /*0174*/ 	.word	0x00000003
        /*0178*/ 	.word	0x00000000
        /*017c*/ 	.short	0x010a
        /*017e*/ 	.byte	0x3f
	.zero		1


	//   ....[16]....
        /*0180*/ 	.word	0x00005f50
        /*0184*/ 	.word	0x00000003
        /*0188*/ 	.word	0x00000000
        /*018c*/ 	.short	0x010a
        /*018e*/ 	.byte	0x3f
	.zero		1


	//   ....[17]....
        /*0190*/ 	.word	0x00005fb0
        /*0194*/ 	.word	0x00000003
        /*0198*/ 	.word	0x00000000
        /*019c*/ 	.short	0x010a
        /*019e*/ 	.byte	0x3f
	.zero		1


	//   ....[18]....
        /*01a0*/ 	.word	0x00006080
        /*01a4*/ 	.word	0x0000000c
        /*01a8*/ 	.word	0x00000010
        /*01ac*/ 	.short	0x010a
        /*01ae*/ 	.byte	0x3f
	.zero		1


	//   ....[19]....
        /*01b0*/ 	.word	0x00006150
        /*01b4*/ 	.word	0x00000007
        /*01b8*/ 	.word	0x00000000
        /*01bc*/ 	.short	0x010a
        /*01be*/ 	.byte	0x3f
	.zero		1


	//----- nvinfo : EIATTR_NUM_MBARRIERS
	.align		4
.L_35:
        /*01c0*/ 	.byte	0x03, 0x38
        /*01c2*/ 	.short	0x0006


	//----- nvinfo : EIATTR_EXIT_INSTR_OFFSETS
	.align		4
        /*01c4*/ 	.byte	0x04, 0x1c
        /*01c6*/ 	.short	(.L_37 - .L_36)


	//   ....[0]....
.L_36:
        /*01c8*/ 	.word	0x00000620


	//   ....[1]....
        /*01cc*/ 	.word	0x00000ef0


	//   ....[2]....
        /*01d0*/ 	.word	0x00004850


	//   ....[3]....
        /*01d4*/ 	.word	0x00004e80


	//   ....[4]....
        /*01d8*/ 	.word	0x00005f40


	//----- nvinfo : EIATTR_MAX_THREADS
	.align		4
.L_37:
        /*01dc*/ 	.byte	0x04, 0x05
        /*01de*/ 	.short	(.L_39 - .L_38)
.L_38:
        /*01e0*/ 	.word	0x00000180
        /*01e4*/ 	.word	0x00000001
        /*01e8*/ 	.word	0x00000001


	//----- nvinfo : EIATTR_CRS_STACK_SIZE
	.align		4
.L_39:
        /*01ec*/ 	.byte	0x04, 0x1e
        /*01ee*/ 	.short	(.L_41 - .L_40)
.L_40:
        /*01f0*/ 	.word	0x00000000


	//----- nvinfo : EIATTR_CBANK_PARAM_SIZE
	.align		4
.L_41:
        /*01f4*/ 	.byte	0x03, 0x19
        /*01f6*/ 	.short	0x0470


	//----- nvinfo : EIATTR_PARAM_CBANK
	.align		4
        /*01f8*/ 	.byte	0x04, 0x0a
        /*01fa*/ 	.short	(.L_43 - .L_42)
	.align		4
.L_42:
        /*01fc*/ 	.word	index@(.nv.constant0._ZN7cutlass13device_kernelINS_4gemm6kernel13GemmUniversalIN4cute5tupleIJiiiiEEENS1_10collective13CollectiveMmaINS1_34MainloopSm90TmaGmmaWarpSpecializedILi2ENS5_IJNS4_1CILi1EEESB_SB_EEENS1_35KernelTmaWarpSpecializedCooperativeEEENS5_IJNSA_ILi192EEENSA_ILi8EEENSA_ILi256EEEEEENS_10bfloat16_tENS5_IJlSB_lEEESJ_SK_NS4_8TiledMMAINS4_8MMA_AtomIJNS4_4SM904GMMA26MMA_64x8x16_F32BF16BF16_SSILNSO_5MajorE0ELSQ_0ELNSO_7ScaleInE1ELSR_1EEEEEENS4_6LayoutINS5_IJNSA_ILi2EEESB_SB_EEENS5_IJSB_NSA_ILi0EEESX_EEEEENS5_IJNS4_10UnderscoreES10_S10_EEEEENS4_13SM90_TMA_LOADENS4_14ComposedLayoutINS4_7SwizzleILi3ELi4ELi3EEENS4_18smem_ptr_flag_bitsILi16EEENSU_INS5_IJSG_NSA_ILi64EEEEEENS5_IJS19_SB_EEEEEEEvNS4_8identityES13_S1D_vS1E_EENS_8epilogue10collective6detail29Sm90TmaWarpSpecializedAdapterINS1H_15DefaultEpilogueISJ_SK_SK_NS1G_6thread17LinearCombinationISJ_Li1EffLNS1L_9ScaleType4KindE0ELNS_15FloatRoundStyleE2ESJ_EENS1_15EpilogueDefaultEEEEEvvEEEEvNT_6ParamsE)
        /*0200*/ 	.short	0x0210
        /*0202*/ 	.short	0x0470


	//----- nvinfo : EIATTR_SW_WAR
	.align		4
.L_43:
        /*0204*/ 	.byte	0x04, 0x36
        /*0206*/ 	.short	(.L_45 - .L_44)
.L_44:
        /*0208*/ 	.word	0x00000008
.L_45:


//--------------------- .nv.callgraph             --------------------------
	.section	.nv.callgraph,"",@"SHT_CUDA_CALLGRAPH"
	.align	4
	.sectionentsize	8
	.align		4
        /*0000*/ 	.word	0x00000000
	.align		4
        /*0004*/ 	.word	0xffffffff
	.align		4
        /*0008*/ 	.word	index@(_ZN7cutlass13device_kernelINS_4gemm6kernel13GemmUniversalIN4cute5tupleIJiiiiEEENS1_10collective13CollectiveMmaINS1_34MainloopSm90TmaGmmaWarpSpecializedILi2ENS5_IJNS4_1CILi1EEESB_SB_EEENS1_35KernelTmaWarpSpecializedCooperativeEEENS5_IJNSA_ILi192EEENSA_ILi8EEENSA_ILi256EEEEEENS_10bfloat16_tENS5_IJlSB_lEEESJ_SK_NS4_8TiledMMAINS4_8MMA_AtomIJNS4_4SM904GMMA26MMA_64x8x16_F32BF16BF16_SSILNSO_5MajorE0ELSQ_0ELNSO_7ScaleInE1ELSR_1EEEEEENS4_6LayoutINS5_IJNSA_ILi2EEESB_SB_EEENS5_IJSB_NSA_ILi0EEESX_EEEEENS5_IJNS4_10UnderscoreES10_S10_EEEEENS4_13SM90_TMA_LOADENS4_14ComposedLayoutINS4_7SwizzleILi3ELi4ELi3EEENS4_18smem_ptr_flag_bitsILi16EEENSU_INS5_IJSG_NSA_ILi64EEEEEENS5_IJS19_SB_EEEEEEEvNS4_8identityES13_S1D_vS1E_EENS_8epilogue10collective6detail29Sm90TmaWarpSpecializedAdapterINS1H_15DefaultEpilogueISJ_SK_SK_NS1G_6thread17LinearCombinationISJ_Li1EffLNS1L_9ScaleType4KindE0ELNS_15FloatRoundStyleE2ESJ_EENS1_15EpilogueDefaultEEEEEvvEEEEvNT_6ParamsE)
	.align		4
        /*000c*/ 	.word	index@(__assertfail)
	.align		4
        /*0010*/ 	.word	0x00000000
	.align		4
        /*0014*/ 	.word	0xfffffffe
	.align		4
        /*0018*/ 	.word	0x00000000
	.align		4
        /*001c*/ 	.word	0xfffffffd
	.align		4
        /*0020*/ 	.word	0x00000000
	.align		4
        /*0024*/ 	.word	0xfffffffc


//--------------------- .nv.constant4             --------------------------
	.section	.nv.constant4,"a",@progbits
	.align	8
	.align		8
.nv.constant4:
        /*0000*/ 	.dword	__assertfail
	.align		8
        /*0008*/ 	.dword	__unnamed_1
	.align		8
        /*0010*/ 	.dword	_ZN39_INTERNAL_570c9023_4_k_cu_f338bdab_66514cuda3std3__45__cpo5beginE
	.align		8
        /*0018*/ 	.dword	_ZN39_INTERNAL_570c9023_4_k_cu_f338bdab_66514cuda3std3__45__cpo3endE
	.align		8
        /*0020*/ 	.dword	_ZN39_INTERNAL_570c9023_4_k_cu_f338bdab_66514cuda3std3__45__cpo6cbeginE
	.align		8
        /*0028*/ 	.dword	_ZN39_INTERNAL_570c9023_4_k_cu_f338bdab_66514cuda3std3__45__cpo4cendE
	.align		8
        /*0030*/ 	.dword	_ZN39_INTERNAL_570c9023_4_k_cu_f338bdab_66514cuda3std3__441_GLOBAL__N__570c9023_4_k_cu_f338bdab_66516ignoreE
	.align		8
        /*0038*/ 	.dword	_ZN39_INTERNAL_570c9023_4_k_cu_f338bdab_66514cuda3std3__419piecewise_constructE
	.align		8
        /*0040*/ 	.dword	_ZN39_INTERNAL_570c9023_4_k_cu_f338bdab_66514cuda3std3__48in_placeE
	.align		8
        /*0048*/ 	.dword	_ZN39_INTERNAL_570c9023_4_k_cu_f338bdab_66514cuda3std6ranges3__45__cpo4swapE
	.align		8
        /*0050*/ 	.dword	_ZN39_INTERNAL_570c9023_4_k_cu_f338bdab_66514cuda3std6ranges3__45__cpo9iter_moveE
	.align		8
        /*0058*/ 	.dword	_ZN39_INTERNAL_570c9023_4_k_cu_f338bdab_66514cute7productE
	.align		8
        /*0060*/ 	.dword	_ZN39_INTERNAL_570c9023_4_k_cu_f338bdab_66514cute1_E
	.align		8
        /*0068*/ 	.dword	$str$22
	.align		8
        /*0070*/ 	.dword	$str$23


//--------------------- .text._ZN7cutlass13device_kernelINS_4gemm6kernel13GemmUniversalIN4cute5tupleIJiiiiEEENS1_10collective13CollectiveMmaINS1_34MainloopSm90TmaGmmaWarpSpecializedILi2ENS5_IJNS4_1CILi1EEESB_SB_EEENS1_35KernelTmaWarpSpecializedCooperativeEEENS5_IJNSA_ILi192EEENSA_ILi8EEENSA_ILi256EEEEEENS_10bfloat16_tENS5_IJlSB_lEEESJ_SK_NS4_8TiledMMAINS4_8MMA_AtomIJNS4_4SM904GMMA26MMA_64x8x16_F32BF16BF16_SSILNSO_5MajorE0ELSQ_0ELNSO_7ScaleInE1ELSR_1EEEEEENS4_6LayoutINS5_IJNSA_ILi2EEESB_SB_EEENS5_IJSB_NSA_ILi0EEESX_EEEEENS5_IJNS4_10UnderscoreES10_S10_EEEEENS4_13SM90_TMA_LOADENS4_14ComposedLayoutINS4_7SwizzleILi3ELi4ELi3EEENS4_18smem_ptr_flag_bitsILi16EEENSU_INS5_IJSG_NSA_ILi64EEEEEENS5_IJS19_SB_EEEEEEEvNS4_8identityES13_S1D_vS1E_EENS_8epilogue10collective6detail29Sm90TmaWarpSpecializedAdapterINS1H_15DefaultEpilogueISJ_SK_SK_NS1G_6thread17LinearCombinationISJ_Li1EffLNS1L_9ScaleType4KindE0ELNS_15FloatRoundStyleE2ESJ_EENS1_15EpilogueDefaultEEEEEvvEEEEvNT_6ParamsE --------------------------
	.section	.text._ZN7cutlass13device_kernelINS_4gemm6kernel13GemmUniversalIN4cute5tupleIJiiiiEEENS1_10collective13CollectiveMmaINS1_34MainloopSm90TmaGmmaWarpSpecializedILi2ENS5_IJNS4_1CILi1EEESB_SB_EEENS1_35KernelTmaWarpSpecializedCooperativeEEENS5_IJNSA_ILi192EEENSA_ILi8EEENSA_ILi256EEEEEENS_10bfloat16_tENS5_IJlSB_lEEESJ_SK_NS4_8TiledMMAINS4_8MMA_AtomIJNS4_4SM904GMMA26MMA_64x8x16_F32BF16BF16_SSILNSO_5MajorE0ELSQ_0ELNSO_7ScaleInE1ELSR_1EEEEEENS4_6LayoutINS5_IJNSA_ILi2EEESB_SB_EEENS5_IJSB_NSA_ILi0EEESX_EEEEENS5_IJNS4_10UnderscoreES10_S10_EEEEENS4_13SM90_TMA_LOADENS4_14ComposedLayoutINS4_7SwizzleILi3ELi4ELi3EEENS4_18smem_ptr_flag_bitsILi16EEENSU_INS5_IJSG_NSA_ILi64EEEEEENS5_IJS19_SB_EEEEEEEvNS4_8identityES13_S1D_vS1E_EENS_8epilogue10collective6detail29Sm90TmaWarpSpecializedAdapterINS1H_15DefaultEpilogueISJ_SK_SK_NS1G_6thread17LinearCombinationISJ_Li1EffLNS1L_9ScaleType4KindE0ELNS_15FloatRoundStyleE2ESJ_EENS1_15EpilogueDefaultEEEEEvvEEEEvNT_6ParamsE,"ax",@progbits
	.align	128
.text._ZN7cutlass13device_kernelINS_4gemm6kernel13GemmUniversalIN4cute5tupleIJiiiiEEENS1_10collective13CollectiveMmaINS1_34MainloopSm90TmaGmmaWarpSpecializedILi2ENS5_IJNS4_1CILi1EEESB_SB_EEENS1_35KernelTmaWarpSpecializedCooperativeEEENS5_IJNSA_ILi192EEENSA_ILi8EEENSA_ILi256EEEEEENS_10bfloat16_tENS5_IJlSB_lEEESJ_SK_NS4_8TiledMMAINS4_8MMA_AtomIJNS4_4SM904GMMA26MMA_64x8x16_F32BF16BF16_SSILNSO_5MajorE0ELSQ_0ELNSO_7ScaleInE1ELSR_1EEEEEENS4_6LayoutINS5_IJNSA_ILi2EEESB_SB_EEENS5_IJSB_NSA_ILi0EEESX_EEEEENS5_IJNS4_10UnderscoreES10_S10_EEEEENS4_13SM90_TMA_LOADENS4_14ComposedLayoutINS4_7SwizzleILi3ELi4ELi3EEENS4_18smem_ptr_flag_bitsILi16EEENSU_INS5_IJSG_NSA_ILi64EEEEEENS5_IJS19_SB_EEEEEEEvNS4_8identityES13_S1D_vS1E_EENS_8epilogue10collective6detail29Sm90TmaWarpSpecializedAdapterINS1H_15DefaultEpilogueISJ_SK_SK_NS1G_6thread17LinearCombinationISJ_Li1EffLNS1L_9ScaleType4KindE0ELNS_15FloatRoundStyleE2ESJ_EENS1_15EpilogueDefaultEEEEEvvEEEEvNT_6ParamsE:
        .type           _ZN7cutlass13device_kernelINS_4gemm6kernel13GemmUniversalIN4cute5tupleIJiiiiEEENS1_10collective13CollectiveMmaINS1_34MainloopSm90TmaGmmaWarpSpecializedILi2ENS5_IJNS4_1CILi1EEESB_SB_EEENS1_35KernelTmaWarpSpecializedCooperativeEEENS5_IJNSA_ILi192EEENSA_ILi8EEENSA_ILi256EEEEEENS_10bfloat16_tENS5_IJlSB_lEEESJ_SK_NS4_8TiledMMAINS4_8MMA_AtomIJNS4_4SM904GMMA26MMA_64x8x16_F32BF16BF16_SSILNSO_5MajorE0ELSQ_0ELNSO_7ScaleInE1ELSR_1EEEEEENS4_6LayoutINS5_IJNSA_ILi2EEESB_SB_EEENS5_IJSB_NSA_ILi0EEESX_EEEEENS5_IJNS4_10UnderscoreES10_S10_EEEEENS4_13SM90_TMA_LOADENS4_14ComposedLayoutINS4_7SwizzleILi3ELi4ELi3EEENS4_18smem_ptr_flag_bitsILi16EEENSU_INS5_IJSG_NSA_ILi64EEEEEENS5_IJS19_SB_EEEEEEEvNS4_8identityES13_S1D_vS1E_EENS_8epilogue10collective6detail29Sm90TmaWarpSpecializedAdapterINS1H_15DefaultEpilogueISJ_SK_SK_NS1G_6thread17LinearCombinationISJ_Li1EffLNS1L_9ScaleType4KindE0ELNS_15FloatRoundStyleE2ESJ_EENS1_15EpilogueDefaultEEEEEvvEEEEvNT_6ParamsE,@function
        .size           _ZN7cutlass13device_kernelINS_4gemm6kernel13GemmUniversalIN4cute5tupleIJiiiiEEENS1_10collective13CollectiveMmaINS1_34MainloopSm90TmaGmmaWarpSpecializedILi2ENS5_IJNS4_1CILi1EEESB_SB_EEENS1_35KernelTmaWarpSpecializedCooperativeEEENS5_IJNSA_ILi192EEENSA_ILi8EEENSA_ILi256EEEEEENS_10bfloat16_tENS5_IJlSB_lEEESJ_SK_NS4_8TiledMMAINS4_8MMA_AtomIJNS4_4SM904GMMA26MMA_64x8x16_F32BF16BF16_SSILNSO_5MajorE0ELSQ_0ELNSO_7ScaleInE1ELSR_1EEEEEENS4_6LayoutINS5_IJNSA_ILi2EEESB_SB_EEENS5_IJSB_NSA_ILi0EEESX_EEEEENS5_IJNS4_10UnderscoreES10_S10_EEEEENS4_13SM90_TMA_LOADENS4_14ComposedLayoutINS4_7SwizzleILi3ELi4ELi3EEENS4_18smem_ptr_flag_bitsILi16EEENSU_INS5_IJSG_NSA_ILi64EEEEEENS5_IJS19_SB_EEEEEEEvNS4_8identityES13_S1D_vS1E_EENS_8epilogue10collective6detail29Sm90TmaWarpSpecializedAdapterINS1H_15DefaultEpilogueISJ_SK_SK_NS1G_6thread17LinearCombinationISJ_Li1EffLNS1L_9ScaleType4KindE0ELNS_15FloatRoundStyleE2ESJ_EENS1_15EpilogueDefaultEEEEEvvEEEEvNT_6ParamsE,(.L_x_76 - _ZN7cutlass13device_kernelINS_4gemm6kernel13GemmUniversalIN4cute5tupleIJiiiiEEENS1_10collective13CollectiveMmaINS1_34MainloopSm90TmaGmmaWarpSpecializedILi2ENS5_IJNS4_1CILi1EEESB_SB_EEENS1_35KernelTmaWarpSpecializedCooperativeEEENS5_IJNSA_ILi192EEENSA_ILi8EEENSA_ILi256EEEEEENS_10bfloat16_tENS5_IJlSB_lEEESJ_SK_NS4_8TiledMMAINS4_8MMA_AtomIJNS4_4SM904GMMA26MMA_64x8x16_F32BF16BF16_SSILNSO_5MajorE0ELSQ_0ELNSO_7ScaleInE1ELSR_1EEEEEENS4_6LayoutINS5_IJNSA_ILi2EEESB_SB_EEENS5_IJSB_NSA_ILi0EEESX_EEEEENS5_IJNS4_10UnderscoreES10_S10_EEEEENS4_13SM90_TMA_LOADENS4_14ComposedLayoutINS4_7SwizzleILi3ELi4ELi3EEENS4_18smem_ptr_flag_bitsILi16EEENSU_INS5_IJSG_NSA_ILi64EEEEEENS5_IJS19_SB_EEEEEEEvNS4_8identityES13_S1D_vS1E_EENS_8epilogue10collective6detail29Sm90TmaWarpSpecializedAdapterINS1H_15DefaultEpilogueISJ_SK_SK_NS1G_6thread17LinearCombinationISJ_Li1EffLNS1L_9ScaleType4KindE0ELNS_15FloatRoundStyleE2ESJ_EENS1_15EpilogueDefaultEEEEEvvEEEEvNT_6ParamsE)
        .other          _ZN7cutlass13device_kernelINS_4gemm6kernel13GemmUniversalIN4cute5tupleIJiiiiEEENS1_10collective13CollectiveMmaINS1_34MainloopSm90TmaGmmaWarpSpecializedILi2ENS5_IJNS4_1CILi1EEESB_SB_EEENS1_35KernelTmaWarpSpecializedCooperativeEEENS5_IJNSA_ILi192EEENSA_ILi8EEENSA_ILi256EEEEEENS_10bfloat16_tENS5_IJlSB_lEEESJ_SK_NS4_8TiledMMAINS4_8MMA_AtomIJNS4_4SM904GMMA26MMA_64x8x16_F32BF16BF16_SSILNSO_5MajorE0ELSQ_0ELNSO_7ScaleInE1ELSR_1EEEEEENS4_6LayoutINS5_IJNSA_ILi2EEESB_SB_EEENS5_IJSB_NSA_ILi0EEESX_EEEEENS5_IJNS4_10UnderscoreES10_S10_EEEEENS4_13SM90_TMA_LOADENS4_14ComposedLayoutINS4_7SwizzleILi3ELi4ELi3EEENS4_18smem_ptr_flag_bitsILi16EEENSU_INS5_IJSG_NSA_ILi64EEEEEENS5_IJS19_SB_EEEEEEEvNS4_8identityES13_S1D_vS1E_EENS_8epilogue10collective6detail29Sm90TmaWarpSpecializedAdapterINS1H_15DefaultEpilogueISJ_SK_SK_NS1G_6thread17LinearCombinationISJ_Li1EffLNS1L_9ScaleType4KindE0ELNS_15FloatRoundStyleE2ESJ_EENS1_15EpilogueDefaultEEEEEvvEEEEvNT_6ParamsE,@"STO_CUDA_ENTRY STV_DEFAULT"
_ZN7cutlass13device_kernelINS_4gemm6kernel13GemmUniversalIN4cute5tupleIJiiiiEEENS1_10collective13CollectiveMmaINS1_34MainloopSm90TmaGmmaWarpSpecializedILi2ENS5_IJNS4_1CILi1EEESB_SB_EEENS1_35KernelTmaWarpSpecializedCooperativeEEENS5_IJNSA_ILi192EEENSA_ILi8EEENSA_ILi256EEEEEENS_10bfloat16_tENS5_IJlSB_lEEESJ_SK_NS4_8TiledMMAINS4_8MMA_AtomIJNS4_4SM904GMMA26MMA_64x8x16_F32BF16BF16_SSILNSO_5MajorE0ELSQ_0ELNSO_7ScaleInE1ELSR_1EEEEEENS4_6LayoutINS5_IJNSA_ILi2EEESB_SB_EEENS5_IJSB_NSA_ILi0EEESX_EEEEENS5_IJNS4_10UnderscoreES10_S10_EEEEENS4_13SM90_TMA_LOADENS4_14ComposedLayoutINS4_7SwizzleILi3ELi4ELi3EEENS4_18smem_ptr_flag_bitsILi16EEENSU_INS5_IJSG_NSA_ILi64EEEEEENS5_IJS19_SB_EEEEEEEvNS4_8identityES13_S1D_vS1E_EENS_8epilogue10collective6detail29Sm90TmaWarpSpecializedAdapterINS1H_15DefaultEpilogueISJ_SK_SK_NS1G_6thread17LinearCombinationISJ_Li1EffLNS1L_9ScaleType4KindE0ELNS_15FloatRoundStyleE2ESJ_EENS1_15EpilogueDefaultEEEEEvvEEEEvNT_6ParamsE:
[----:B------:R-:W0:Y:S01]  /*0000*/  LDC R1, c[0x0][0x28] ;  /* 0x00000a00ff017b82 */ /* 0x000e220000000800 */
[----:B------:R-:W1:Y:S01]  /*0010*/  S2R R22, SR_TID.X ;  /* 0x0000000000167919 */ /* 0x000e620000002100 */
[----:B------:R-:W-:Y:S01]  /*0020*/  ELECT P0, URZ, PT ;  /* 0x00000000003f782f */ /* 0x000fe20003800000 */
[----:B------:R-:W-:Y:S01]  /*0030*/  BSSY B0, `(.L_x_0) ;  /* 0x000000f000007945 */ /* 0x000fe20003800000 */
[--C-:B-1----:R-:W-:Y:S02]  /*0040*/  SHF.R.U32.HI R0, RZ, 0x5, R22.reuse ;  /* 0x00000005ff007819 */ /* 0x102fe40000011616 */
[----:B------:R-:W-:-:S03]  /*0050*/  SHF.R.U32.HI R12, RZ, 0x7, R22 ;  /* 0x00000007ff0c7819 */ /* 0x000fc60000011616 */
[----:B------:R-:W1:Y:S04]  /*0060*/  SHFL.IDX PT, R2, R0, RZ, 0x1f ;  /* 0x00001fff00027589 */ /* 0x000e6800000e0000 */
[----:B------:R2:W3:Y:S01]  /*0070*/  SHFL.IDX PT, R8, R12, RZ, 0x1f ;  /* 0x00001fff0c087589 */ /* 0x0004e200000e0000 */
[----:B-1----:R-:W-:-:S13]  /*0080*/  ISETP.NE.OR P0, PT, R2, RZ, !P0 ;  /* 0x000000ff0200720c */ /* 0x002fda0004705670 */
[----:B0-23--:R-:W-:Y:S05]  /*0090*/  @P0 BRA `(.L_x_1) ;  /* 0x0000000000200947 */ /* 0x00dfea0003800000 */
[----:B------:R-:W-:Y:S02]  /*00a0*/  ULDC.64 UR4, c[0x0][0x198] ;  /* 0x0000660000047ab9 */ /* 0x000fe40000000a00 */
[----:B------:R-:W-:Y:S02]  /*00b0*/  UIADD3 UR6, UP0, UR4, 0xf0, URZ ;  /* 0x000000f004067890 */ /* 0x000fe4000ff1e03f */
[----:B------:R-:W-:Y:S02]  /*00c0*/  UIADD3 UR4, UP1, UR4, 0x1f0, URZ ;  /* 0x000001f004047890 */ /* 0x000fe4000ff3e03f */
[----:B------:R-:W-:Y:S02]  /*00d0*/  UIADD3.X UR7, URZ, UR5, URZ, UP0, !UPT ;  /* 0x000000053f077290 */ /* 0x000fe400087fe43f */
[----:B------:R-:W-:-:S07]  /*00e0*/  UIADD3.X UR5, URZ, UR5, URZ, UP1, !UPT ;  /* 0x000000053f057290 */ /* 0x000fce0008ffe43f */
[----:B------:R0:W-:Y:S02]  /*00f0*/  UTMACCTL.PF [UR6] ;  /* 0x00000000060079b9 */ /* 0x0001e40008040000 */
[----:B------:R0:W-:Y:S02]  /*0100*/  UTMACCTL.PF [UR4] ;  /* 0x00000000040079b9 */ /* 0x0001e40008040000 */
[----:B0-----:R-:W-:Y:S01]  /*0110*/  NOP ;  /* 0x0000000000007918 */ /* 0x001fe20000000000 */
.L_x_1:
[----:B------:R-:W-:Y:S05]  /*0120*/  BSYNC B0 ;  /* 0x0000000000007941 */ /* 0x000fea0003800000 */
.L_x_0:
[----:B------:R-:W0:Y:S02]  /*0130*/  SHFL.IDX PT, R3, R0, RZ, 0x1f ;  /* 0x00001fff00037589 */ /* 0x000e2400000e0000 */
[----:B0-----:R-:W-:-:S13]  /*0140*/  ISETP.NE.AND P0, PT, R3, RZ, PT ;  /* 0x000000ff0300720c */ /* 0x001fda0003f05270 */
[----:B------:R-:W-:Y:S05]  /*0150*/  @P0 BRA `(.L_x_2) ;  /* 0x0000000000480947 */ /* 0x000fea0003800000 */
[----:B------:R-:W0:Y:S01]  /*0160*/  S2UR UR8, SR_CgaCtaId ;  /* 0x00000000000879c3 */ /* 0x000e220000008800 */
[----:B------:R-:W-:Y:S01]  /*0170*/  UMOV UR4, 0x400 ;  /* 0x0000040000047882 */ /* 0x000fe20000000000 */
[----:B------:R-:W-:Y:S01]  /*0180*/  UMOV UR5, 0x1 ;  /* 0x0000000100057882 */ /* 0x000fe20000000000 */
[----:B------:R-:W-:Y:S01]  /*0190*/  UMOV UR6, 0x100 ;  /* 0x0000010000067882 */ /* 0x000fe20000000000 */
[----:B------:R-:W-:Y:S01]  /*01a0*/  ELECT P0, URZ, PT ;  /* 0x00000000003f782f */ /* 0x000fe20003800000 */
[----:B------:R-:W-:-:S04]  /*01b0*/  UIADD3 UR6, -UR6, 0x100000, URZ ;  /* 0x0010000006067890 */ /* 0x000fc8000fffe13f */
[----:B------:R-:W-:Y:S02]  /*01c0*/  USHF.L.U32 UR7, UR6, 0xb, URZ ;  /* 0x0000000b06077899 */ /* 0x000fe4000800063f */
[----:B------:R-:W-:Y:S02]  /*01d0*/  USHF.L.U32 UR6, UR6, 0x1, URZ ;  /* 0x0000000106067899 */ /* 0x000fe4000800063f */
[----:B0-----:R-:W-:Y:S02]  /*01e0*/  ULEA UR8, UR8, UR4, 0x18 ;  /* 0x0000000408087291 */ /* 0x001fe4000f8ec03f */
[----:B------:R-:W-:-:S04]  /*01f0*/  UIADD3 UR4, -UR5, 0x100000, URZ ;  /* 0x0010000005047890 */ /* 0x000fc8000fffe13f */
[----:B------:R-:W-:Y:S02]  /*0200*/  USHF.L.U32 UR5, UR4, 0xb, URZ ;  /* 0x0000000b04057899 */ /* 0x000fe4000800063f */
[----:B------:R-:W-:Y:S01]  /*0210*/  USHF.L.U32 UR4, UR4, 0x1, URZ ;  /* 0x0000000104047899 */ /* 0x000fe2000800063f */
[----:B------:R-:W0:Y:S11]  /*0220*/  FENCE.VIEW.ASYNC.S ;  /* 0x00000000000073c6 */ /* 0x000e360000000000 */
[----:B0-----:R0:W1:Y:S01]  /*0230*/  SYNCS.EXCH.64 URZ, [UR8], UR4 ;  /* 0x00000004083f75b2 */ /* 0x0010620008000100 */
[----:B------:R0:W2:Y:S01]  /*0240*/  SYNCS.EXCH.64 URZ, [UR8+0x10], UR6 ;  /* 0x00001006083f75b2 */ /* 0x0000a20008000100 */
[----:B------:R0:W3:Y:S01]  /*0250*/  SYNCS.EXCH.64 URZ, [UR8+0x8], UR4 ;  /* 0x00000804083f75b2 */ /* 0x0000e20008000100 */
[----:B------:R0:W4:Y:S01]  /*0260*/  SYNCS.EXCH.64 URZ, [UR8+0x18], UR6 ;  /* 0x00001806083f75b2 */ /* 0x0001220008000100 */
[----:B------:R-:W-:Y:S01]  /*0270*/  NOP ;  /* 0x0000000000007918 */ /* 0x000fe20000000000 */
.L_x_2:
[----:B------:R-:W5:Y:S01]  /*0280*/  SHFL.IDX PT, R0, R0, RZ, 0x1f ;  /* 0x00001fff00007589 */ /* 0x000f6200000e0000 */
[----:B------:R-:W-:Y:S01]  /*0290*/  ELECT P0, URZ, PT ;  /* 0x00000000003f782f */ /* 0x000fe20003800000 */
[----:B------:R-:W1:Y:S01]  /*02a0*/  LDC R19, c[0x0][0x65c] ;  /* 0x00019700ff137b82 */ /* 0x000e620000000800 */
[----:B------:R-:W-:Y:S01]  /*02b0*/  SHF.R.S32.HI R5, RZ, 0x1f, R2 ;  /* 0x0000001fff057819 */ /* 0x000fe20000011402 */
[----:B------:R-:W2:Y:S01]  /*02c0*/  S2R R3, SR_CTAID.Y ;  /* 0x0000000000037919 */ /* 0x000ea20000002600 */
[----:B0-----:R-:W-:Y:S01]  /*02d0*/  UMOV UR4, 0x20 ;  /* 0x0000002000047882 */ /* 0x001fe20000000000 */
[----:B------:R-:W-:Y:S01]  /*02e0*/  NOP ;  /* 0x0000000000007918 */ /* 0x000fe20000000000 */
[----:B------:R-:W-:Y:S01]  /*02f0*/  LEA.HI R5, R5, R2, RZ, 0x2 ;  /* 0x0000000205057211 */ /* 0x000fe200078f10ff */
[----:B------:R-:W0:Y:S01]  /*0300*/  S2R R4, SR_CTAID.X ;  /* 0x0000000000047919 */ /* 0x000e220000002500 */
[----:B------:R-:W-:Y:S01]  /*0310*/  ISETP.NE.AND P2, PT, R8, RZ, PT ;  /* 0x000000ff0800720c */ /* 0x000fe20003f45270 */
[----:B------:R-:W-:Y:S01]  /*0320*/  NOP ;  /* 0x0000000000007918 */ /* 0x000fe20000000000 */
[----:B------:R-:W-:-:S02]  /*0330*/  LOP3.LUT R5, R5, 0xfffffffc, RZ, 0xc0, !PT ;  /* 0xfffffffc05057812 */ /* 0x000fc400078ec0ff */
[----:B-----5:R-:W-:Y:S02]  /*0340*/  ISETP.NE.OR P0, PT, R0, RZ, !P0 ;  /* 0x000000ff0000720c */ /* 0x020fe40004705670 */
[----:B-1----:R-:W-:-:S04]  /*0350*/  ISETP.NE.AND P3, PT, R19, 0x1, PT ;  /* 0x000000011300780c */ /* 0x002fc80003f65270 */
[----:B------:R-:W-:Y:S01]  /*0360*/  P2R R0, PR, RZ, 0x8 ;  /* 0x00000008ff007803 */ /* 0x000fe20000000000 */
[----:B------:R-:W-:Y:S01]  /*0370*/  IMAD.IADD R0, R2, 0x1, -R5 ;  /* 0x0000000102007824 */ /* 0x000fe200078e0a05 */
[----:B------:R-:W-:Y:S01]  /*0380*/  LOP3.LUT R2, R22, 0x7f, RZ, 0xc0, !PT ;  /* 0x0000007f16027812 */ /* 0x000fe200078ec0ff */
[----:B------:R-:W-:-:S03]  /*0390*/  IMAD.MOV.U32 R5, RZ, RZ, RZ ;  /* 0x000000ffff057224 */ /* 0x000fc600078e00ff */
[----:B------:R-:W-:Y:S01]  /*03a0*/  ISETP.NE.AND P1, PT, R0, 0x3, PT ;  /* 0x000000030000780c */ /* 0x000fe20003f25270 */
[----:B------:R-:W-:Y:S01]  /*03b0*/  VOTEU.ALL UP0, P0 ;  /* 0x00000000003f7886 */ /* 0x000fe20000000000 */
[----:B------:R-:W-:Y:S01]  /*03c0*/  VOTEU.ALL UP1, P0 ;  /* 0x00000000003f7886 */ /* 0x000fe20000020000 */
[----:B------:R-:W0:Y:S01]  /*03d0*/  @P3 LDC R17, c[0x0][0x10] ;  /* 0x00000400ff113b82 */ /* 0x000e220000000800 */
[----:B--2---:R-:W-:Y:S02]  /*03e0*/  @P3 IMAD.MOV.U32 R6, RZ, RZ, R3 ;  /* 0x000000ffff063224 */ /* 0x004fe400078e0003 */
[----:B------:R-:W-:Y:S01]  /*03f0*/  @!UP0 UMOV UR6, 0x400 ;  /* 0x0000040000068882 */ /* 0x000fe20000000000 */
[----:B------:R-:W-:-:S04]  /*0400*/  @!UP0 UIADD3 UR4, -UR4, 0x100000, URZ ;  /* 0x0010000004048890 */ /* 0x000fc8000fffe13f */
[----:B------:R-:W-:Y:S02]  /*0410*/  @!UP0 USHF.L.U32 UR5, UR4, 0xb, URZ ;  /* 0x0000000b04058899 */ /* 0x000fe4000800063f */
[----:B------:R-:W-:Y:S01]  /*0420*/  @!UP0 USHF.L.U32 UR4, UR4, 0x1, URZ ;  /* 0x0000000104048899 */ /* 0x000fe2000800063f */
[----:B------:R-:W-:Y:S01]  /*0430*/  @P3 IMAD.MOV.U32 R7, RZ, RZ, RZ ;  /* 0x000000ffff073224 */ /* 0x000fe200078e00ff */
[----:B------:R-:W1:Y:S08]  /*0440*/  @!UP0 S2UR UR7, SR_CgaCtaId ;  /* 0x00000000000789c3 */ /* 0x000e700000008800 */
[----:B------:R-:W2:Y:S01]  /*0450*/  @!P3 LDC R9, c[0x0][0xc] ;  /* 0x00000300ff09bb82 */ /* 0x000ea20000000800 */
[----:B0-----:R-:W-:Y:S01]  /*0460*/  @P3 IMAD.WIDE.U32 R16, R4, R17, R6 ;  /* 0x0000001104103225 */ /* 0x001fe200078e0006 */
[----:B-1----:R-:W-:Y:S01]  /*0470*/  @!UP0 ULEA UR8, UR7, UR6, 0x18 ;  /* 0x0000000607088291 */ /* 0x002fe2000f8ec03f */
[----:B------:R-:W-:-:S02]  /*0480*/  VOTEU.ALL UP0, P0 ;  /* 0x00000000003f7886 */ /* 0x000fc40000000000 */
[----:B------:R-:W-:Y:S01]  /*0490*/  ULDC UR6, c[0x0][0xc] ;  /* 0x0000030000067ab9 */ /* 0x000fe20000000800 */
[----:B------:R-:W-:Y:S01]  /*04a0*/  ISETP.EQ.OR P0, PT, R0, RZ, !P1 ;  /* 0x000000ff0000720c */ /* 0x000fe20004f02670 */
[----:B------:R-:W-:-:S03]  /*04b0*/  ULDC UR7, c[0x0][0x10] ;  /* 0x0000040000077ab9 */ /* 0x000fc60000000800 */
[C---:B------:R-:W-:Y:S01]  /*04c0*/  ISETP.EQ.AND P0, PT, R8.reuse, RZ, P0 ;  /* 0x000000ff0800720c */ /* 0x040fe20000702270 */
[----:B------:R-:W-:Y:S02]  /*04d0*/  VIADD R8, R8, 0xffffffff ;  /* 0xffffffff08087836 */ /* 0x000fe40000000000 */
[----:B--2---:R-:W-:Y:S01]  /*04e0*/  @!P3 IMAD.WIDE.U32 R6, R9, R3, R4 ;  /* 0x000000030906b225 */ /* 0x004fe200078e0004 */
[----:B------:R-:W0:Y:S02]  /*04f0*/  FENCE.VIEW.ASYNC.S ;  /* 0x00000000000073c6 */ /* 0x000e240000000000 */
[----:B0-----:R-:W3:Y:S01]  /*0500*/  @!UP0 SYNCS.EXCH.64 URZ, [UR8+0x30], UR4 ;  /* 0x00003004083f85b2 */ /* 0x001ee20008000100 */
[----:B------:R-:W-:Y:S01]  /*0510*/  SEL R18, RZ, 0x1, !P0 ;  /* 0x00000001ff127807 */ /* 0x000fe20004000000 */
[----:B------:R-:W-:Y:S01]  /*0520*/  @P3 IMAD.MOV.U32 R9, RZ, RZ, RZ ;  /* 0x000000ffff093224 */ /* 0x000fe200078e00ff */
[----:B------:R-:W-:Y:S01]  /*0530*/  ISETP.GE.U32.AND P1, PT, R8, 0x2, PT ;  /* 0x000000020800780c */ /* 0x000fe20003f26070 */
[----:B------:R-:W-:-:S02]  /*0540*/  @!P3 IMAD.MOV.U32 R16, RZ, RZ, R6 ;  /* 0x000000ffff10b224 */ /* 0x000fc400078e0006 */
[----:B------:R-:W-:Y:S01]  /*0550*/  @P3 IMAD.IADD R17, R17, 0x1, R9 ;  /* 0x0000000111113824 */ /* 0x000fe200078e0209 */
[----:B------:R-:W-:Y:S01]  /*0560*/  SEL R18, R18, 0x2, P1 ;  /* 0x0000000212127807 */ /* 0x000fe20000800000 */
[----:B------:R-:W-:Y:S01]  /*0570*/  @!P3 IMAD.MOV.U32 R17, RZ, RZ, R7 ;  /* 0x000000ffff11b224 */ /* 0x000fe200078e0007 */
[----:B------:R0:W3:Y:S01]  /*0580*/  @!UP1 SYNCS.EXCH.64 URZ, [UR8+0x38], UR4 ;  /* 0x00003804083f95b2 */ /* 0x0000e20008000100 */
[----:B------:R-:W-:Y:S01]  /*0590*/  NOP ;  /* 0x0000000000007918 */ /* 0x000fe20000000000 */
[----:B0-----:R-:W-:-:S03]  /*05a0*/  UIMAD.WIDE.U32 UR4, UR6, UR7, URZ ;  /* 0x00000007060472a5 */ /* 0x001fc6000f8e003f */
[----:B------:R-:W-:Y:S02]  /*05b0*/  ULDC UR6, c[0x0][0x14] ;  /* 0x0000050000067ab9 */ /* 0x000fe40000000800 */
[----:B------:R-:W-:Y:S02]  /*05c0*/  UIMAD.WIDE.U32 UR38, UR4, UR6, URZ ;  /* 0x00000006042672a5 */ /* 0x000fe4000f8e003f */
[----:B------:R-:W-:-:S04]  /*05d0*/  UIMAD UR37, UR5, UR6, URZ ;  /* 0x00000006052572a4 */ /* 0x000fc8000f8e023f */
[----:B------:R-:W-:Y:S01]  /*05e0*/  UIADD3 UR37, UR39, UR37, URZ ;  /* 0x0000002527257290 */ /* 0x000fe2000fffe03f */
[----:B---34-:R-:W-:Y:S06]  /*05f0*/  BAR.SYNC.DEFER_BLOCKING 0x0 ;  /* 0x0000000000007b1d */ /* 0x018fec0000010000 */
[----:B------:R-:W-:Y:S05]  /*0600*/  @!P2 BRA `(.L_x_3) ;  /* 0x000000400094a947 */ /* 0x000fea0003800000 */
[----:B------:R-:W-:-:S13]  /*0610*/  ISETP.GT.U32.AND P0, PT, R8, 0x1, PT ;  /* 0x000000010800780c */ /* 0x000fda0003f04070 */
[----:B------:R-:W-:Y:S05]  /*0620*/  @P0 EXIT ;  /* 0x000000000000094d */ /* 0x000fea0003800000 */
[----:B------:R-:W-:Y:S01]  /*0630*/  ULDC.64 UR4, c[0x0][0x650] ;  /* 0x0001940000047ab9 */ /* 0x000fe20000000a00 */
[----:B------:R-:W-:Y:S01]  /*0640*/  PRMT R0, RZ, 0x7610, R0 ;  /* 0x00007610ff007816 */ /* 0x000fe20000000000 */
[----:B------:R-:W-:Y:S01]  /*0650*/  IMAD.MOV.U32 R37, RZ, RZ, -0x1 ;  /* 0xffffffffff257424 */ /* 0x000fe200078e00ff */
[----:B------:R-:W-:Y:S01]  /*0660*/  ISETP.GE.U32.AND P0, PT, R16, UR4, PT ;  /* 0x0000000410007c0c */ /* 0x000fe2000bf06070 */
[----:B------:R-:W-:Y:S02]  /*0670*/  IMAD.MOV.U32 R38, RZ, RZ, -0x1 ;  /* 0xffffffffff267424 */ /* 0x000fe400078e00ff */
[----:B------:R-:W-:Y:S01]  /*0680*/  IMAD.MOV.U32 R23, RZ, RZ, -0x1 ;  /* 0xffffffffff177424 */ /* 0x000fe200078e00ff */
[----:B------:R-:W-:-:S13]  /*0690*/  ISETP.GE.U32.AND.EX P0, PT, R17, UR5, PT, P0 ;  /* 0x0000000511007c0c */ /* 0x000fda000bf06100 */
[----:B------:R-:W-:Y:S05]  /*06a0*/  @P0 BRA `(.L_x_4) ;  /* 0x0000000400580947 */ /* 0x000fea0003800000 */
[----:B------:R-:W0:Y:S01]  /*06b0*/  LDC.64 R14, c[0x0][0x628] ;  /* 0x00018a00ff0e7b82 */ /* 0x000e220000000a00 */
[----:B------:R-:W-:Y:S02]  /*06c0*/  IMAD.MOV.U32 R6, RZ, RZ, R16 ;  /* 0x000000ffff067224 */ /* 0x000fe400078e0010 */
[----:B------:R-:W-:-:S05]  /*06d0*/  IMAD.MOV.U32 R7, RZ, RZ, R17 ;  /* 0x000000ffff077224 */ /* 0x000fca00078e0011 */
[----:B------:R-:W1:Y:S08]  /*06e0*/  LDC R0, c[0x0][0x630] ;  /* 0x00018c00ff007b82 */ /* 0x000e700000000800 */
[----:B------:R-:W2:Y:S01]  /*06f0*/  LDC.64 R20, c[0x0][0x620] ;  /* 0x00018800ff147b82 */ /* 0x000ea20000000a00 */
[----:B0-----:R-:W-:-:S04]  /*0700*/  ISETP.NE.U32.AND P0, PT, R14, RZ, PT ;  /* 0x000000ff0e00720c */ /* 0x001fc80003f05070 */
[----:B------:R-:W-:-:S13]  /*0710*/  ISETP.NE.AND.EX P0, PT, R15, RZ, PT, P0 ;  /* 0x000000ff0f00720c */ /* 0x000fda0003f05300 */
[----:B-12---:R-:W-:Y:S05]  /*0720*/  @!P0 BRA `(.L_x_5) ;  /* 0x0000000000288947 */ /* 0x006fea0003800000 */
[----:B------:R-:W0:Y:S02]  /*0730*/  LDC R11, c[0x0][0x634] ;  /* 0x00018d00ff0b7b82 */ /* 0x000e240000000800 */
[----:B0-----:R-:W-:-:S05]  /*0740*/  IADD3 R11, P0, R16, R11, RZ ;  /* 0x0000000b100b7210 */ /* 0x001fca0007f1e0ff */
[----:B------:R-:W-:-:S04]  /*0750*/  IMAD.X R13, RZ, RZ, R17, P0 ;  /* 0x000000ffff0d7224 */ /* 0x000fc800000e0611 */
[----:B------:R-:W-:-:S04]  /*0760*/  IMAD.WIDE.U32 R6, R13, R14, RZ ;  /* 0x0000000e0d067225 */ /* 0x000fc800078e00ff */
[----:B------:R-:W-:-:S04]  /*0770*/  IMAD.WIDE.U32 R8, P0, R11, R15, R6 ;  /* 0x0000000f0b087225 */ /* 0x000fc80007800006 */
[----:B------:R-:W-:-:S04]  /*0780*/  IMAD.WIDE.U32 R6, R11, R14, RZ ;  /* 0x0000000e0b067225 */ /* 0x000fc800078e00ff */
[----:B------:R-:W-:Y:S01]  /*0790*/  IMAD.X R11, RZ, RZ, RZ, P0 ;  /* 0x000000ffff0b7224 */ /* 0x000fe200000e06ff */
[----:B------:R-:W-:Y:S01]  /*07a0*/  IADD3 RZ, P0, R7, R8, RZ ;  /* 0x0000000807ff7210 */ /* 0x000fe20007f1e0ff */
[----:B------:R-:W-:-:S04]  /*07b0*/  IMAD.MOV.U32 R10, RZ, RZ, R9 ;  /* 0x000000ffff0a7224 */ /* 0x000fc800078e0009 */
[----:B------:R-:W-:-:S08]  /*07c0*/  IMAD.WIDE.U32.X R6, R13, R15, R10, P0 ;  /* 0x0000000f0d067225 */ /* 0x000fd000000e040a */
.L_x_5:
[-CC-:B------:R-:W-:Y:S01]  /*07d0*/  SHF.R.U64 R25, R6, R0.reuse, R7.reuse ;  /* 0x0000000006197219 */ /* 0x180fe20000001207 */
[----:B------:R-:W0:Y:S01]  /*07e0*/  LDC R10, c[0x0][0x618] ;  /* 0x00018600ff0a7b82 */ /* 0x000e220000000800 */
[----:B------:R-:W-:Y:S01]  /*07f0*/  SHF.R.U32.HI R5, RZ, R0, R7 ;  /* 0x00000000ff057219 */ /* 0x000fe20000011607 */
[----:B------:R-:W-:Y:S01]  /*0800*/  ULDC UR4, c[0x0][0x150] ;  /* 0x0000540000047ab9 */ /* 0x000fe20000000800 */
[----:B------:R-:W-:Y:S02]  /*0810*/  IADD3 R9, P0, RZ, -R25, RZ ;  /* 0x80000019ff097210 */ /* 0x000fe40007f1e0ff */
[----:B------:R-:W-:-:S03]  /*0820*/  I2FP.F32.U32 R0, R4 ;  /* 0x0000000400007245 */ /* 0x000fc60000201000 */
[----:B------:R-:W1:Y:S01]  /*0830*/  LDC.64 R30, c[0x0][0x640] ;  /* 0x00019000ff1e7b82 */ /* 0x000e620000000a00 */
[----:B------:R-:W-:Y:S02]  /*0840*/  IMAD.X R11, RZ, RZ, ~R5, P0 ;  /* 0x000000ffff0b7224 */ /* 0x000fe400000e0e05 */
[----:B------:R-:W-:Y:S01]  /*0850*/  FMUL R0, R0, UR4 ;  /* 0x0000000400007c20 */ /* 0x000fe20008400000 */
[----:B------:R-:W-:Y:S01]  /*0860*/  IMAD.WIDE.U32 R6, R9, R20, R16 ;  /* 0x0000001409067225 */ /* 0x000fe200078e0010 */
[----:B------:R-:W-:-:S03]  /*0870*/  ULDC UR4, c[0x0][0x154] ;  /* 0x0000550000047ab9 */ /* 0x000fc60000000800 */
[----:B------:R-:W-:Y:S01]  /*0880*/  IMAD R8, R11, R20, RZ ;  /* 0x000000140b087224 */ /* 0x000fe200078e02ff */
[----:B------:R-:W2:Y:S01]  /*0890*/  LDC R5, c[0x0][0x144] ;  /* 0x00005100ff057b82 */ /* 0x000ea20000000800 */
[----:B------:R-:W3:Y:S02]  /*08a0*/  F2I.U32.TRUNC.NTZ R0, R0 ;  /* 0x0000000000007305 */ /* 0x000ee4000020f000 */
[----:B------:R-:W-:-:S04]  /*08b0*/  IMAD R9, R9, R21, R8 ;  /* 0x0000001509097224 */ /* 0x000fc800078e0208 */
[----:B------:R-:W-:Y:S01]  /*08c0*/  IMAD.IADD R7, R7, 0x1, R9 ;  /* 0x0000000107077824 */ /* 0x000fe200078e0209 */
[----:B------:R-:W4:Y:S01]  /*08d0*/  LDC R24, c[0x0][0x608] ;  /* 0x00018200ff187b82 */ /* 0x000f220000000800 */
[----:B------:R-:W-:-:S03]  /*08e0*/  IMAD.MOV.U32 R9, RZ, RZ, -0x1 ;  /* 0xffffffffff097424 */ /* 0x000fc600078e00ff */
[-CC-:B0-----:R-:W-:Y:S02]  /*08f0*/  SHF.R.U64 R20, R6, R10.reuse, R7.reuse ;  /* 0x0000000a06147219 */ /* 0x181fe40000001207 */
[----:B------:R-:W-:Y:S02]  /*0900*/  I2FP.F32.U32 R6, R3 ;  /* 0x0000000300067245 */ /* 0x000fe40000201000 */
[----:B------:R-:W0:Y:S01]  /*0910*/  LDC R28, c[0x0][0x658] ;  /* 0x00019600ff1c7b82 */ /* 0x000e220000000800 */
[----:B-1----:R-:W-:Y:S01]  /*0920*/  ISETP.NE.U32.AND P0, PT, R30, RZ, PT ;  /* 0x000000ff1e00720c */ /* 0x002fe20003f05070 */
[----:B---3--:R-:W-:Y:S02]  /*0930*/  IMAD.MOV R8, RZ, RZ, -R0 ;  /* 0x000000ffff087224 */ /* 0x008fe400078e0a00 */
[----:B------:R-:W-:Y:S01]  /*0940*/  FMUL R6, R6, UR4 ;  /* 0x0000000406067c20 */ /* 0x000fe20008400000 */
[----:B------:R-:W-:Y:S02]  /*0950*/  SHF.R.U32.HI R7, RZ, R10, R7 ;  /* 0x0000000aff077219 */ /* 0x000fe40000011607 */
[----:B------:R-:W-:Y:S01]  /*0960*/  ISETP.NE.AND.EX P0, PT, R31, RZ, PT, P0 ;  /* 0x000000ff1f00720c */ /* 0x000fe20003f05300 */
[----:B------:R1:W3:Y:S01]  /*0970*/  F2I.U32.TRUNC.NTZ R13, R6 ;  /* 0x00000006000d7305 */ /* 0x0002e2000020f000 */
[----:B------:R-:W1:Y:S01]  /*0980*/  LDC R14, c[0x0][0x148] ;  /* 0x00005200ff0e7b82 */ /* 0x000e620000000800 */
[----:B--2---:R-:W-:-:S07]  /*0990*/  IMAD R0, R5, R8, R4 ;  /* 0x0000000805007224 */ /* 0x004fce00078e0204 */
[----:B------:R-:W2:Y:S01]  /*09a0*/  LDC R26, c[0x0][0x600] ;  /* 0x00018000ff1a7b82 */ /* 0x000ea20000000800 */
[-CC-:B----4-:R-:W-:Y:S02]  /*09b0*/  SHF.R.U64 R32, R20, R24.reuse, R7.reuse ;  /* 0x0000001814207219 */ /* 0x190fe40000001207 */
[----:B------:R-:W-:Y:S01]  /*09c0*/  SHF.R.U32.HI R5, RZ, R24, R7 ;  /* 0x00000018ff057219 */ /* 0x000fe20000011607 */
[----:B------:R-:W-:-:S04]  /*09d0*/  IMAD.MOV.U32 R7, RZ, RZ, 0x1 ;  /* 0x00000001ff077424 */ /* 0x000fc800078e00ff */
[----:B------:R-:W4:Y:S01]  /*09e0*/  LDC R21, c[0x0][0x648] ;  /* 0x00019200ff157b82 */ /* 0x000f220000000800 */
[-C--:B0-----:R-:W-:Y:S02]  /*09f0*/  SHF.L.U32 R4, R9, R28.reuse, RZ ;  /* 0x0000001c09047219 */ /* 0x081fe400000006ff */
[--C-:B------:R-:W-:Y:S02]  /*0a00*/  SHF.R.U64 R24, R32, R28, R5.reuse ;  /* 0x0000001c20187219 */ /* 0x100fe40000001205 */
[----:B------:R-:W-:Y:S02]  /*0a10*/  LOP3.LUT R11, RZ, R4, RZ, 0x33, !PT ;  /* 0x00000004ff0b7212 */ /* 0x000fe400078e33ff */
[-C--:B------:R-:W-:Y:S01]  /*0a20*/  SHF.R.U32.HI R5, RZ, R28.reuse, R5 ;  /* 0x0000001cff057219 */ /* 0x080fe20000011605 */
[----:B------:R-:W0:Y:S01]  /*0a30*/  LDC R23, c[0x0][0x638] ;  /* 0x00018e00ff177b82 */ /* 0x000e220000000800 */
[----:B------:R-:W-:Y:S01]  /*0a40*/  SHF.L.U32 R10, R7, R28, RZ ;  /* 0x0000001c070a7219 */ /* 0x000fe200000006ff */
[----:B------:R-:W-:-:S06]  /*0a50*/  IMAD.MOV.U32 R4, RZ, RZ, R24 ;  /* 0x000000ffff047224 */ /* 0x000fcc00078e0018 */
[----:B------:R-:W0:Y:S01]  /*0a60*/  LDC R37, c[0x0][0x610] ;  /* 0x00018400ff257b82 */ /* 0x000e220000000800 */
[----:B-1-3--:R-:W-:Y:S05]  /*0a70*/  @!P0 BRA `(.L_x_6) ;  /* 0x0000000000288947 */ /* 0x00afea0003800000 */
[----:B------:R-:W1:Y:S02]  /*0a80*/  LDC R9, c[0x0][0x64c] ;  /* 0x00019300ff097b82 */ /* 0x000e640000000800 */
[----:B-1----:R-:W-:-:S05]  /*0a90*/  IADD3 R9, P0, R24, R9, RZ ;  /* 0x0000000918097210 */ /* 0x002fca0007f1e0ff */
        /* <DEDUP_REMOVED lines=8> */
.L_x_6:
[----:B----4-:R-:W-:Y:S01]  /*0b20*/  SHF.R.U64 R4, R4, R21, R5 ;  /* 0x0000001504047219 */ /* 0x010fe20000001205 */
[----:B--2---:R-:W-:Y:S01]  /*0b30*/  VIADD R5, R26, 0xffffffff ;  /* 0xffffffff1a057836 */ /* 0x004fe20000000000 */
[----:B------:R-:W-:Y:S01]  /*0b40*/  LOP3.LUT R11, R32, R11, RZ, 0xc0, !PT ;  /* 0x0000000b200b7212 */ /* 0x000fe200078ec0ff */
[----:B------:R-:W-:Y:S02]  /*0b50*/  IMAD.MOV R13, RZ, RZ, -R13 ;  /* 0x000000ffff0d7224 */ /* 0x000fe400078e0a0d */
[----:B------:R-:W-:Y:S02]  /*0b60*/  IMAD.MOV R6, RZ, RZ, -R4 ;  /* 0x000000ffff067224 */ /* 0x000fe400078e0a04 */
[----:B------:R-:W-:Y:S01]  /*0b70*/  IMAD R11, R10, R4, R11 ;  /* 0x000000040a0b7224 */ /* 0x000fe200078e020b */
[----:B------:R-:W-:Y:S01]  /*0b80*/  LOP3.LUT R4, R20, R5, RZ, 0xc0, !PT ;  /* 0x0000000514047212 */ /* 0x000fe200078ec0ff */
[----:B------:R-:W-:Y:S02]  /*0b90*/  @P3 IMAD R0, R14, R13, R3 ;  /* 0x0000000d0e003224 */ /* 0x000fe400078e0203 */
[----:B0-----:R-:W-:-:S02]  /*0ba0*/  IMAD R3, R6, R23, R24 ;  /* 0x0000001706037224 */ /* 0x001fc400078e0218 */
[----:B------:R-:W-:Y:S02]  /*0bb0*/  IMAD R37, R11, R37, R0 ;  /* 0x000000250b257224 */ /* 0x000fe400078e0200 */
[----:B------:R-:W-:Y:S02]  /*0bc0*/  IMAD R4, R3, R26, R4 ;  /* 0x0000001a03047224 */ /* 0x000fe400078e0204 */
[----:B------:R-:W-:Y:S02]  /*0bd0*/  IMAD.MOV.U32 R0, RZ, RZ, 0x1 ;  /* 0x00000001ff007424 */ /* 0x000fe400078e00ff */
[----:B------:R-:W-:Y:S01]  /*0be0*/  IMAD.MOV.U32 R23, RZ, RZ, R25 ;  /* 0x000000ffff177224 */ /* 0x000fe200078e0019 */
[----:B------:R-:W-:Y:S02]  /*0bf0*/  SEL R38, R4, R37, !P3 ;  /* 0x0000002504267207 */ /* 0x000fe40005800000 */
[----:B------:R-:W-:-:S07]  /*0c00*/  SEL R37, R37, R4, !P3 ;  /* 0x0000000425257207 */ /* 0x000fce0005800000 */
.L_x_4:
[----:B------:R-:W-:-:S08]  /*0c10*/  NOP ;  /* 0x0000000000007918 */ /* 0x000fd00000000000 */
[----:B------:R-:W0:Y:S02]  /*0c20*/  USETMAXREG.TRY_ALLOC.CTAPOOL UP0, 0xe8 ;  /* 0x000000e8000079c8 */ /* 0x000e240008000600 */
[----:B0-----:R-:W-:-:S13]  /*0c30*/  PLOP3.LUT P0, PT, PT, PT, UP0, 0x80, 0x0 ;  /* 0x000000000000781c */ /* 0x001fda0003f0f008 */
[----:B------:R-:W-:Y:S05]  /*0c40*/  @!P0 BRA `(.L_x_4) ;  /* 0xfffffffc00f08947 */ /* 0x000fea000383ffff */
[----:B------:R-:W-:Y:S01]  /*0c50*/  ULDC.64 UR4, c[0x0][0x598] ;  /* 0x0001660000047ab9 */ /* 0x000fe20000000a00 */
[----:B------:R-:W-:Y:S01]  /*0c60*/  ULDC.64 UR40, c[0x0][0x208] ;  /* 0x0000820000287ab9 */ /* 0x000fe20000000a00 */
[----:B------:R-:W-:-:S04]  /*0c70*/  ISETP.NE.U32.AND P0, PT, RZ, UR4, PT ;  /* 0x00000004ff007c0c */ /* 0x000fc8000bf05070 */
[----:B------:R-:W-:-:S13]  /*0c80*/  ISETP.NE.AND.EX P0, PT, RZ, UR5, PT, P0 ;  /* 0x00000005ff007c0c */ /* 0x000fda000bf05300 */
[----:B------:R-:W-:Y:S05]  /*0c90*/  @!P0 BRA `(.L_x_7) ;  /* 0x00000000001c8947 */ /* 0x000fea0003800000 */
[----:B------:R-:W0:Y:S02]  /*0ca0*/  LDC.64 R4, c[0x0][0x598] ;  /* 0x00016600ff047b82 */ /* 0x000e240000000a00 */
[----:B0-----:R-:W2:Y:S02]  /*0cb0*/  LDG.E.64 R4, desc[UR40][R4.64] ;  /* 0x0000002804047981 */ /* 0x001ea4000c1e1b00 */
[----:B--2---:R-:W-:-:S04]  /*0cc0*/  ISETP.NE.U32.AND P0, PT, R4, RZ, PT ;  /* 0x000000ff0400720c */ /* 0x004fc80003f05070 */
[----:B------:R-:W-:-:S13]  /*0cd0*/  ISETP.NE.AND.EX P0, PT, R5, RZ, PT, P0 ;  /* 0x000000ff0500720c */ /* 0x000fda0003f05300 */
[----:B------:R-:W-:Y:S05]  /*0ce0*/  @!P0 BRA `(.L_x_7) ;  /* 0x0000000000088947 */ /* 0x000fea0003800000 */
[----:B------:R0:W5:Y:S01]  /*0cf0*/  LD.E R34, desc[UR40][R4.64] ;  /* 0x0000002804227980 */ /* 0x000162000c101900 */
[----:B------:R-:W-:Y:S05]  /*0d00*/  BRA `(.L_x_8) ;  /* 0x0000000000247947 */ /* 0x000fea0003800000 */
.L_x_7:
[----:B------:R-:W-:Y:S02]  /*0d10*/  ULDC.64 UR4, c[0x0][0x588] ;  /* 0x0001620000047ab9 */ /* 0x000fe40000000a00 */
[----:B------:R-:W-:-:S04]  /*0d20*/  ISETP.NE.U32.AND P0, PT, RZ, UR4, PT ;  /* 0x00000004ff007c0c */ /* 0x000fc8000bf05070 */
[----:B------:R-:W-:-:S13]  /*0d30*/  ISETP.NE.AND.EX P0, PT, RZ, UR5, PT, P0 ;  /* 0x00000005ff007c0c */ /* 0x000fda000bf05300 */
[----:B------:R-:W-:Y:S05]  /*0d40*/  @!P0 BRA `(.L_x_9) ;  /* 0x00000000000c8947 */ /* 0x000fea0003800000 */
[----:B------:R-:W0:Y:S02]  /*0d50*/  LDC.64 R34, c[0x0][0x588] ;  /* 0x00016200ff227b82 */ /* 0x000e240000000a00 */
[----:B0-----:R1:W5:Y:S01]  /*0d60*/  LDG.E R34, desc[UR40][R34.64] ;  /* 0x0000002822227981 */ /* 0x001362000c1e1900 */
[----:B------:R-:W-:Y:S05]  /*0d70*/  BRA `(.L_x_8) ;  /* 0x0000000000087947 */ /* 0x000fea0003800000 */
.L_x_9:
[----:B------:R-:W-:Y:S02]  /*0d80*/  ULDC UR4, c[0x0][0x580] ;  /* 0x0001600000047ab9 */ /* 0x000fe40000000800 */
[----:B------:R-:W-:-:S07]  /*0d90*/  IMAD.U32 R34, RZ, RZ, UR4 ;  /* 0x00000004ff227e24 */ /* 0x000fce000f8e00ff */
.L_x_8:
[----:B------:R-:W-:Y:S02]  /*0da0*/  ULDC.64 UR4, c[0x0][0x5a0] ;  /* 0x0001680000047ab9 */ /* 0x000fe40000000a00 */
[----:B------:R-:W-:-:S04]  /*0db0*/  ISETP.NE.U32.AND P0, PT, RZ, UR4, PT ;  /* 0x00000004ff007c0c */ /* 0x000fc8000bf05070 */
[----:B------:R-:W-:-:S13]  /*0dc0*/  ISETP.NE.AND.EX P0, PT, RZ, UR5, PT, P0 ;  /* 0x00000005ff007c0c */ /* 0x000fda000bf05300 */
[----:B------:R-:W-:Y:S05]  /*0dd0*/  @!P0 BRA `(.L_x_10) ;  /* 0x00000000001c8947 */ /* 0x000fea0003800000 */
[----:B0-----:R-:W0:Y:S02]  /*0de0*/  LDC.64 R4, c[0x0][0x5a0] ;  /* 0x00016800ff047b82 */ /* 0x001e240000000a00 */
[----:B0-----:R-:W2:Y:S02]  /*0df0*/  LDG.E.64 R4, desc[UR40][R4.64] ;  /* 0x0000002804047981 */ /* 0x001ea4000c1e1b00 */
[----:B--2---:R-:W-:-:S04]  /*0e00*/  ISETP.NE.U32.AND P0, PT, R4, RZ, PT ;  /* 0x000000ff0400720c */ /* 0x004fc80003f05070 */
[----:B------:R-:W-:-:S13]  /*0e10*/  ISETP.NE.AND.EX P0, PT, R5, RZ, PT, P0 ;  /* 0x000000ff0500720c */ /* 0x000fda0003f05300 */
[----:B------:R-:W-:Y:S05]  /*0e20*/  @!P0 BRA `(.L_x_10) ;  /* 0x0000000000088947 */ /* 0x000fea0003800000 */
[----:B-1----:R0:W5:Y:S01]  /*0e30*/  LD.E R35, desc[UR40][R4.64] ;  /* 0x0000002804237980 */ /* 0x002162000c101900 */
[----:B------:R-:W-:Y:S05]  /*0e40*/  BRA `(.L_x_11) ;  /* 0x0000000000247947 */ /* 0x000fea0003800000 */
.L_x_10:
[----:B------:R-:W-:Y:S02]  /*0e50*/  ULDC.64 UR4, c[0x0][0x590] ;  /* 0x0001640000047ab9 */ /* 0x000fe40000000a00 */
[----:B------:R-:W-:-:S04]  /*0e60*/  ISETP.NE.U32.AND P0, PT, RZ, UR4, PT ;  /* 0x00000004ff007c0c */ /* 0x000fc8000bf05070 */
[----:B------:R-:W-:-:S13]  /*0e70*/  ISETP.NE.AND.EX P0, PT, RZ, UR5, PT, P0 ;  /* 0x00000005ff007c0c */ /* 0x000fda000bf05300 */
[----:B------:R-:W-:Y:S05]  /*0e80*/  @!P0 BRA `(.L_x_12) ;  /* 0x00000000000c8947 */ /* 0x000fea0003800000 */
[----:B0-----:R-:W1:Y:S02]  /*0e90*/  LDC.64 R4, c[0x0][0x590] ;  /* 0x00016400ff047b82 */ /* 0x001e640000000a00 */
[----:B-1----:R1:W5:Y:S01]  /*0ea0*/  LDG.E R35, desc[UR40][R4.64] ;  /* 0x0000002804237981 */ /* 0x002362000c1e1900 */
[----:B------:R-:W-:Y:S05]  /*0eb0*/  BRA `(.L_x_11) ;  /* 0x0000000000087947 */ /* 0x000fea0003800000 */
.L_x_12:
[----:B------:R-:W-:Y:S02]  /*0ec0*/  ULDC UR4, c[0x0][0x584] ;  /* 0x0001610000047ab9 */ /* 0x000fe40000000800 */
[----:B-1----:R-:W-:-:S07]  /*0ed0*/  IMAD.U32 R35, RZ, RZ, UR4 ;  /* 0x00000004ff237e24 */ /* 0x002fce000f8e00ff */
.L_x_11:
[----:B------:R-:W-:-:S13]  /*0ee0*/  LOP3.LUT P0, RZ, R0, 0xff, RZ, 0xc0, !PT ;  /* 0x000000ff00ff7812 */ /* 0x000fda000780c0ff */
[----:B------:R-:W-:Y:S05]  /*0ef0*/  @!P0 EXIT ;  /* 0x000000000000894d */ /* 0x000fea0003800000 */
[----:B------:R-:W-:Y:S01]  /*0f00*/  SHF.R.U32.HI R2, RZ, 0x1, R2 ;  /* 0x00000001ff027819 */ /* 0x000fe20000011602 */
[----:B------:R-:W-:Y:S01]  /*0f10*/  ULDC UR4, c[0x0][0x28c] ;  /* 0x0000a30000047ab9 */ /* 0x000fe20000000800 */
[----:B------:R-:W-:Y:S01]  /*0f20*/  SHF.R.U32.HI R0, RZ, 0x2, R22 ;  /* 0x00000002ff007819 */ /* 0x000fe20000011616 */
[----:B------:R-:W-:Y:S01]  /*0f30*/  UIADD3 UR4, UR4, 0xff, URZ ;  /* 0x000000ff04047890 */ /* 0x000fe2000fffe03f */
[----:B------:R-:W-:Y:S01]  /*0f40*/  LOP3.LUT R12, R12, 0x1, RZ, 0xc0, !PT ;  /* 0x000000010c0c7812 */ /* 0x000fe200078ec0ff */
[----:B------:R-:W-:Y:S01]  /*0f50*/  UMOV UR36, URZ ;  /* 0x0000003f00247c82 */ /* 0x000fe20008000000 */
[----:B------:R-:W-:Y:S01]  /*0f60*/  LOP3.LUT R33, R2, 0x30, RZ, 0xc0, !PT ;  /* 0x0000003002217812 */ /* 0x000fe200078ec0ff */
[----:B------:R-:W-:Y:S01]  /*0f70*/  USHF.R.S32.HI UR5, URZ, 0x1f, UR4 ;  /* 0x0000001f3f057899 */ /* 0x000fe20008011404 */
[----:B------:R-:W-:Y:S01]  /*0f80*/  LOP3.LUT R0, R0, 0x7, RZ, 0xc0, !PT ;  /* 0x0000000700007812 */ /* 0x000fe200078ec0ff */
[----:B01----:R-:W-:Y:S01]  /*0f90*/  IMAD.SHL.U32 R5, R12, 0x40, RZ ;  /* 0x000000400c057824 */ /* 0x003fe200078e00ff */
[----:B------:R-:W-:Y:S01]  /*0fa0*/  LOP3.LUT R52, R18, 0x1, RZ, 0xfc, !PT ;  /* 0x0000000112347812 */ /* 0x000fe200078efcff */
[----:B------:R-:W-:Y:S01]  /*0fb0*/  ULEA.HI UR5, UR5, UR4, URZ, 0x8 ;  /* 0x0000000405057291 */ /* 0x000fe2000f8f403f */
[-CC-:B------:R-:W-:Y:S01]  /*0fc0*/  IADD3 R3, RZ, -R33.reuse, -R0.reuse ;  /* 0x80000021ff037210 */ /* 0x180fe20007ffe800 */
[----:B------:R-:W-:Y:S01]  /*0fd0*/  UMOV UR42, URZ ;  /* 0x0000003f002a7c82 */ /* 0x000fe20008000000 */
[----:B------:R-:W-:Y:S01]  /*0fe0*/  LOP3.LUT R0, R5, 0x40, R0, 0xe2, !PT ;  /* 0x0000004005007812 */ /* 0x000fe200078ee200 */
[----:B------:R-:W-:Y:S01]  /*0ff0*/  ULDC UR4, c[0x0][0x284] ;  /* 0x0000a10000047ab9 */ /* 0x000fe20000000800 */
[----:B------:R-:W-:Y:S01]  /*1000*/  USHF.R.S32.HI UR43, URZ, 0x8, UR5 ;  /* 0x000000083f2b7899 */ /* 0x000fe20008011405 */
[----:B------:R-:W-:Y:S01]  /*1010*/  IMAD R3, R12, -0x40, R3 ;  /* 0xffffffc00c037824 */ /* 0x000fe200078e0203 */
[----:B------:R-:W-:Y:S01]  /*1020*/  LOP3.LUT R32, R0, R33, RZ, 0xfc, !PT ;  /* 0x0000002100207212 */ /* 0x000fe200078efcff */
[----:B------:R-:W-:-:S02]  /*1030*/  IMAD.MOV.U32 R33, RZ, RZ, RZ ;  /* 0x000000ffff217224 */ /* 0x000fc400078e00ff */
[----:B------:R-:W-:-:S07]  /*1040*/  VIADD R36, R3, UR4 ;  /* 0x0000000403247c36 */ /* 0x000fce0008000000 */
.L_x_44:
[----:B------:R-:W-:Y:S01]  /*1050*/  LOP3.LUT R0, R22, 0x80, RZ, 0xc0, !PT ;  /* 0x0000008016007812 */ /* 0x000fe200078ec0ff */
[----:B------:R-:W0:Y:S01]  /*1060*/  S2UR UR7, SR_CgaCtaId ;  /* 0x00000000000779c3 */ /* 0x000e220000008800 */
[----:B------:R-:W-:Y:S02]  /*1070*/  UMOV UR6, 0x400 ;  /* 0x0000040000067882 */ /* 0x000fe40000000000 */
[----:B------:R-:W-:-:S06]  /*1080*/  SHF.R.U32.HI R0, RZ, 0x7, R0 ;  /* 0x00000007ff007819 */ /* 0x000fcc0000011600 */
[----:B-1----:R-:W1:Y:S01]  /*1090*/  SHFL.IDX PT, R0, R0, RZ, 0x1f ;  /* 0x00001fff00007589 */ /* 0x002e6200000e0000 */
[----:B0-----:R-:W-:Y:S01]  /*10a0*/  ULEA UR45, UR7, UR6, 0x18 ;  /* 0x00000006072d7291 */ /* 0x001fe2000f8ec03f */
[----:B-1----:R-:W-:-:S13]  /*10b0*/  R2UR UR4, R0 ;  /* 0x00000000000472ca */ /* 0x002fda00000e0000 */
[----:B------:R-:W-:-:S04]  /*10c0*/  ULEA.HI UR5, UR4, UR4, URZ, 0x1 ;  /* 0x0000000404057291 */ /* 0x000fc8000f8f083f */
[----:B------:R-:W-:-:S04]  /*10d0*/  ULOP3.LUT UR5, UR5, 0x7fffe, URZ, 0xc0, !UPT ;  /* 0x0007fffe05057892 */ /* 0x000fc8000f8ec03f */
[----:B------:R-:W-:-:S03]  /*10e0*/  UIADD3 UR5, UR4, -UR5, URZ ;  /* 0x8000000504057290 */ /* 0x000fc6000fffe03f */
[----:B------:R-:W-:Y:S01]  /*10f0*/  ULDC UR4, c[0x0][0x28c] ;  /* 0x0000a30000047ab9 */ /* 0x000fe20000000800 */
[----:B------:R-:W-:Y:S01]  /*1100*/  ULEA UR5, UR5, UR45, 0xd ;  /* 0x0000002d05057291 */ /* 0x000fe2000f8e683f */
[----:B------:R-:W-:-:S03]  /*1110*/  ISETP.LT.AND P0, PT, RZ, UR4, PT ;  /* 0x00000004ff007c0c */ /* 0x000fc6000bf01270 */
[----:B------:R-:W-:-:S04]  /*1120*/  UIADD3 UR5, UR5, 0x100, URZ ;  /* 0x0000010005057890 */ /* 0x000fc8000fffe03f */
[----:B------:R-:W-:-:S04]  /*1130*/  USHF.R.U32.HI UR5, URZ, 0x4, UR5 ;  /* 0x000000043f057899 */ /* 0x000fc80008011605 */
[----:B------:R-:W-:-:S04]  /*1140*/  ULOP3.LUT UR5, UR5, 0x3fff, URZ, 0xc0, !UPT ;  /* 0x00003fff05057892 */ /* 0x000fc8000f8ec03f */
[----:B------:R-:W-:Y:S01]  /*1150*/  ULOP3.LUT UR44, UR5, 0x10000, URZ, 0xfc, !UPT ;  /* 0x00010000052c7892 */ /* 0x000fe2000f8efc3f */
[----:B--2--5:R-:W-:Y:S11]  /*1160*/  @P0 BRA `(.L_x_13) ;  /* 0x0000000000400947 */ /* 0x024ff60003800000 */
[----:B------:R-:W-:Y:S01]  /*1170*/  MOV R0, 0x0 ;  /* 0x0000000000007802 */ /* 0x000fe20000000f00 */
[----:B------:R-:W-:Y:S01]  /*1180*/  ULDC.64 UR4, c[0x4][0x68] ;  /* 0x01001a0000047ab9 */ /* 0x000fe20000000a00 */
[----:B------:R-:W-:Y:S01]  /*1190*/  ULDC.64 UR6, c[0x4][0x8] ;  /* 0x0100020000067ab9 */ /* 0x000fe20000000a00 */
[----:B------:R-:W-:Y:S01]  /*11a0*/  IMAD.U32 R4, RZ, RZ, UR4 ;  /* 0x00000004ff047e24 */ /* 0x000fe2000f8e00ff */
[----:B------:R0:W1:Y:S01]  /*11b0*/  LDC.64 R2, c[0x4][R0] ;  /* 0x0100000000027b82 */ /* 0x0000620000000a00 */
[----:B------:R-:W-:Y:S01]  /*11c0*/  IMAD.U32 R5, RZ, RZ, UR5 ;  /* 0x00000005ff057e24 */ /* 0x000fe2000f8e00ff */
[----:B------:R-:W-:Y:S01]  /*11d0*/  ULDC.64 UR4, c[0x4][0x70] ;  /* 0x01001c0000047ab9 */ /* 0x000fe20000000a00 */
[----:B------:R-:W-:Y:S02]  /*11e0*/  IMAD.U32 R10, RZ, RZ, UR6 ;  /* 0x00000006ff0a7e24 */ /* 0x000fe4000f8e00ff */
[----:B------:R-:W-:Y:S02]  /*11f0*/  IMAD.U32 R6, RZ, RZ, UR4 ;  /* 0x00000004ff067e24 */ /* 0x000fe4000f8e00ff */
[----:B------:R-:W-:-:S02]  /*1200*/  IMAD.U32 R7, RZ, RZ, UR5 ;  /* 0x00000005ff077e24 */ /* 0x000fc4000f8e00ff */
[----:B------:R-:W-:Y:S02]  /*1210*/  IMAD.U32 R11, RZ, RZ, UR7 ;  /* 0x00000007ff0b7e24 */ /* 0x000fe4000f8e00ff */
[----:B------:R-:W-:Y:S02]  /*1220*/  IMAD.MOV.U32 R8, RZ, RZ, 0x1e1 ;  /* 0x000001e1ff087424 */ /* 0x000fe400078e00ff */
[----:B------:R-:W-:Y:S02]  /*1230*/  IMAD.MOV.U32 R12, RZ, RZ, 0x1 ;  /* 0x00000001ff0c7424 */ /* 0x000fe400078e00ff */
[----:B0-----:R-:W-:-:S07]  /*1240*/  IMAD.MOV.U32 R13, RZ, RZ, RZ ;  /* 0x000000ffff0d7224 */ /* 0x001fce00078e00ff */
[----:B------:R-:W-:-:S07]  /*1250*/  LEPC R20, `(.L_x_13) ;  /* 0x000000001014794e */ /* 0x000fce0000000000 */
[----:B-1---5:R-:W-:Y:S05]  /*1260*/  CALL.ABS.NOINC R2 ;  /* 0x0000000002007343 */ /* 0x022fea0003c00000 */
.L_x_13:
[----:B------:R-:W-:-:S13]  /*1270*/  ISETP.NE.AND P0, PT, R52, 0x3, PT ;  /* 0x000000033400780c */ /* 0x000fda0003f05270 */
[----:B------:R-:W-:Y:S05]  /*1280*/  @!P0 BRA `(.L_x_14) ;  /* 0x0000000000048947 */ /* 0x000fea0003800000 */
[----:B------:R-:W-:Y:S01]  /*1290*/  BPT.TRAP 0x1 ;  /* 0x000000040000795c */ /* 0x000fe20000300000 */
.L_x_14:
[----:B------:R-:W-:Y:S02]  /*12a0*/  IMAD.U32 R3, RZ, RZ, UR42 ;  /* 0x0000002aff037e24 */ /* 0x000fe4000f8e00ff */
[----:B------:R-:W-:-:S03]  /*12b0*/  IMAD.U32 R0, RZ, RZ, UR36 ;  /* 0x00000024ff007e24 */ /* 0x000fc6000f8e00ff */
[----:B------:R-:W-:Y:S02]  /*12c0*/  LEA R3, R3, UR45, 0x3 ;  /* 0x0000002d03037c11 */ /* 0x000fe4000f8e18ff */
[----:B------:R-:W-:-:S04]  /*12d0*/  SHF.L.U32 R0, R0, 0x1f, RZ ;  /* 0x0000001f00007819 */ /* 0x000fc800000006ff */
[----:B------:R0:W1:Y:S01]  /*12e0*/  SYNCS.PHASECHK.TRANS64.TRYWAIT P1, [R3+URZ], R0 ;  /* 0x00000000030075a7 */ /* 0x000062000802017f */
[----:B------:R-:W-:Y:S05]  /*12f0*/  @!P0 BRA `(.L_x_15) ;  /* 0x0000000000048947 */ /* 0x000fea0003800000 */
[----:B------:R-:W-:Y:S01]  /*1300*/  BPT.TRAP 0x1 ;  /* 0x000000040000795c */ /* 0x000fe20000300000 */
.L_x_15:
[----:B-1----:R-:W-:Y:S05]  /*1310*/  @P1 BRA `(.L_x_16) ;  /* 0x0000000000081947 */ /* 0x002fea0003800000 */
[----:B------:R-:W1:Y:S02]  /*1320*/  SYNCS.PHASECHK.TRANS64.TRYWAIT P1, [R3+URZ], R0 ;  /* 0x00000000030075a7 */ /* 0x000e64000802017f */
[----:B-1----:R-:W-:Y:S05]  /*1330*/  @!P1 BRA `(.L_x_17) ;  /* 0x0000004c00049947 */ /* 0x002fea0003800000 */
.L_x_16:
[----:B------:R-:W-:-:S04]  /*1340*/  UISETP.LT.AND UP0, UPT, UR43, 0x1, UPT ;  /* 0x000000012b00788c */ /* 0x000fc8000bf01270 */
[----:B------:R-:W-:-:S04]  /*1350*/  USEL UR4, UR43, 0x1, UP0 ;  /* 0x000000012b047887 */ /* 0x000fc80008000000 */
[----:B------:R-:W-:-:S06]  /*1360*/  UIADD3 UR4, UR43, -UR4, URZ ;  /* 0x800000042b047290 */ /* 0x000fcc000fffe03f */
[----:B01----:R-:W-:Y:S01]  /*1370*/  IMAD.U32 R0, RZ, RZ, UR4 ;  /* 0x00000004ff007e24 */ /* 0x003fe2000f8e00ff */
[----:B------:R-:W-:Y:S05]  /*1380*/  WARPSYNC.ALL ;  /* 0x0000000000007948 */ /* 0x000fea0003800000 */
[----:B------:R-:W-:Y:S01]  /*1390*/  ISETP.GE.AND P1, PT, R0, 0x1, PT ;  /* 0x000000010000780c */ /* 0x000fe20003f26270 */
[----:B------:R-:W-:Y:S01]  /*13a0*/  UIADD3 UR4, UR45, 0x30100, URZ ;  /* 0x000301002d047890 */ /* 0x000fe2000fffe03f */
[----:B------:R-:W-:Y:S01]  /*13b0*/  WARPGROUP.ARRIVE ;  /* 0x00000000000079c5 */ /* 0x000fe20000000000 */
[----:B------:R-:W-:Y:S02]  /*13c0*/  UIMAD UR8, UR42, 0x1800, UR44 ;  /* 0x000018002a0878a4 */ /* 0x000fe4000f8e022c */
[----:B------:R-:W-:Y:S01]  /*13d0*/  USHF.R.U32.HI UR4, URZ, 0x4, UR4 ;  /* 0x000000043f047899 */ /* 0x000fe20008011604 */
[----:B------:R-:W-:Y:S01]  /*13e0*/  UMOV UR9, 0x40000040 ;  /* 0x4000004000097882 */ /* 0x000fe20000000000 */
[----:B------:R-:W-:-:S02]  /*13f0*/  UMOV UR11, 0x40000000 ;  /* 0x40000000000b7882 */ /* 0x000fc40000000000 */
[----:B------:R-:W-:Y:S02]  /*1400*/  ULOP3.LUT UR4, UR4, 0x3fff, URZ, 0xc0, !UPT ;  /* 0x00003fff04047892 */ /* 0x000fe4000f8ec03f */
[----:B------:R-:W-:Y:S02]  /*1410*/  UIADD3 UR12, UR8, 0x400, URZ ;  /* 0x00000400080c7890 */ /* 0x000fe4000fffe03f */
[----:B------:R-:W-:Y:S01]  /*1420*/  ULOP3.LUT UR4, UR4, 0x10000, URZ, 0xfc, !UPT ;  /* 0x0001000004047892 */ /* 0x000fe2000f8efc3f */
[----:B------:R-:W-:Y:S01]  /*1430*/  UMOV UR15, UR11 ;  /* 0x0000000b000f7c82 */ /* 0x000fe20008000000 */
[----:B------:R-:W-:Y:S02]  /*1440*/  UMOV UR13, 0x40000040 ;  /* 0x40000040000d7882 */ /* 0x000fe40000000000 */
[----:B------:R-:W-:Y:S02]  /*1450*/  ULEA UR6, UR42, UR4, 0x8 ;  /* 0x000000042a067291 */ /* 0x000fe4000f8e403f */
[----:B------:R-:W-:-:S05]  /*1460*/  UIADD3 UR5, UR8, 0x402, URZ ;  /* 0x0000040208057890 */ /* 0x000fca000fffe03f */
[----:B------:R-:W-:Y:S02]  /*1470*/  UMOV UR10, UR6 ;  /* 0x00000006000a7c82 */ /* 0x000fe40008000000 */
[----:B------:R-:W-:Y:S01]  /*1480*/  HGMMA.64x8x16.F32.BF16 R28, gdesc[UR8], RZ, !UPT, gsb0 ;  /* 0x00000000081c79f0 */ /* 0x000fe2000c0018ff */
[----:B------:R-:W-:Y:S01]  /*1490*/  UMOV UR14, UR10 ;  /* 0x0000000a000e7c82 */ /* 0x000fe20008000000 */
[----:B------:R-:W-:Y:S01]  /*14a0*/  UIADD3 UR10, UR6, 0xc6, URZ ;  /* 0x000000c6060a7890 */ /* 0x000fe2000fffe03f */
[----:B------:R-:W-:Y:S01]  /*14b0*/  UMOV UR9, 0x40000040 ;  /* 0x4000004000097882 */ /* 0x000fe20000000000 */
[----:B------:R-:W-:Y:S01]  /*14c0*/  UMOV UR11, 0x40000000 ;  /* 0x40000000000b7882 */ /* 0x000fe20000000000 */
[----:B------:R-:W-:Y:S02]  /*14d0*/  WARPGROUP.DEPBAR.LE gsb0, 0x0 ;  /* 0x00008000000079c5 */ /* 0x000fe40000010000 */
[----:B------:R-:W-:-:S06]  /*14e0*/  WARPGROUP.ARRIVE ;  /* 0x00000000000079c5 */ /* 0x000fcc0000000000 */
[----:B------:R-:W-:Y:S01]  /*14f0*/  HGMMA.64x8x16.F32.BF16 R24, gdesc[UR12], RZ, !UPT, gsb0 ;  /* 0x000000000c1879f0 */ /* 0x000fe2000c0018ff */
[----:B------:R-:W-:Y:S02]  /*1500*/  UIADD3 UR12, UR8, 0x2, URZ ;  /* 0x00000002080c7890 */ /* 0x000fe4000fffe03f */
[----:B------:R-:W-:Y:S01]  /*1510*/  UIADD3 UR14, UR6, 0x2, URZ ;  /* 0x00000002060e7890 */ /* 0x000fe2000fffe03f */
[----:B------:R-:W-:Y:S01]  /*1520*/  UMOV UR13, 0x40000040 ;  /* 0x40000040000d7882 */ /* 0x000fe20000000000 */
[----:B------:R-:W-:Y:S01]  /*1530*/  UMOV UR15, 0x40000000 ;  /* 0x40000000000f7882 */ /* 0x000fe20000000000 */
[----:B------:R-:W-:Y:S02]  /*1540*/  WARPGROUP.DEPBAR.LE gsb0, 0x0 ;  /* 0x00008000000079c5 */ /* 0x000fe40000010000 */
[----:B------:R-:W-:-:S06]  /*1550*/  WARPGROUP.ARRIVE ;  /* 0x00000000000079c5 */ /* 0x000fcc0000000000 */
[----:B------:R-:W-:Y:S01]  /*1560*/  HGMMA.64x8x16.F32.BF16 R28, gdesc[UR12], R28, gsb0 ;  /* 0x000000000c1c79f0 */ /* 0x000fe2000800181c */
[----:B------:R-:W-:Y:S01]  /*1570*/  UMOV UR12, UR5 ;  /* 0x00000005000c7c82 */ /* 0x000fe20008000000 */
[----:B------:R-:W-:Y:S01]  /*1580*/  UMOV UR13, 0x40000040 ;  /* 0x40000040000d7882 */ /* 0x000fe20000000000 */
[----:B------:R-:W-:Y:S01]  /*1590*/  UIADD3 UR5, UR8, 0x404, URZ ;  /* 0x0000040408057890 */ /* 0x000fe2000fffe03f */
[----:B------:R-:W-:Y:S02]  /*15a0*/  WARPGROUP.DEPBAR.LE gsb0, 0x0 ;  /* 0x00008000000079c5 */ /* 0x000fe40000010000 */
[----:B------:R-:W-:-:S06]  /*15b0*/  WARPGROUP.ARRIVE ;  /* 0x00000000000079c5 */ /* 0x000fcc0000000000 */
[----:B------:R-:W-:Y:S01]  /*15c0*/  HGMMA.64x8x16.F32.BF16 R24, gdesc[UR12], R24, gsb0 ;  /* 0x000000000c1879f0 */ /* 0x000fe20008001818 */
        /* <DEDUP_REMOVED lines=160> */
[----:B------:R-:W-:Y:S01]  /*1fd0*/  UIADD3 UR6, UR8, 0x1606, URZ ;  /* 0x0000160608067890 */ /* 0x000fe2000fffe03f */
[----:B------:R-:W-:Y:S02]  /*1fe0*/  WARPGROUP.DEPBAR.LE gsb0, 0x0 ;  /* 0x00008000000079c5 */ /* 0x000fe40000010000 */
[----:B------:R-:W-:-:S06]  /*1ff0*/  WARPGROUP.ARRIVE ;  /* 0x00000000000079c5 */ /* 0x000fcc0000000000 */
[----:B------:R-:W-:Y:S01]  /*2000*/  HGMMA.64x8x16.F32.BF16 R28, gdesc[UR12], R28, gsb0 ;  /* 0x000000000c1c79f0 */ /* 0x000fe2000800181c */
[----:B------:R-:W-:Y:S01]  /*2010*/  UMOV UR12, UR5 ;  /* 0x00000005000c7c82 */ /* 0x000fe20008000000 */
[----:B------:R-:W-:Y:S01]  /*2020*/  UMOV UR13, 0x40000040 ;  /* 0x40000040000d7882 */ /* 0x000fe20000000000 */
[----:B------:R-:W-:-:S07]  /*2030*/  UIADD3 UR5, UR8, 0x1206, URZ ;  /* 0x0000120608057890 */ /* 0x000fce000fffe03f */
[----:B------:R-:W-:Y:S01]  /*2040*/  UMOV UR8, UR5 ;  /* 0x0000000500087c82 */ /* 0x000fe20008000000 */
[----:B------:R-:W-:Y:S02]  /*2050*/  WARPGROUP.DEPBAR.LE gsb0, 0x0 ;  /* 0x00008000000079c5 */ /* 0x000fe40000010000 */
[----:B------:R-:W-:-:S06]  /*2060*/  WARPGROUP.ARRIVE ;  /* 0x00000000000079c5 */ /* 0x000fcc0000000000 */
[----:B------:R-:W-:Y:S03]  /*2070*/  HGMMA.64x8x16.F32.BF16 R24, gdesc[UR12], R24, gsb0 ;  /* 0x000000000c1879f0 */ /* 0x000fe60008001818 */
[----:B------:R-:W-:Y:S02]  /*2080*/  WARPGROUP.DEPBAR.LE gsb0, 0x0 ;  /* 0x00008000000079c5 */ /* 0x000fe40000010000 */
[----:B------:R-:W-:-:S06]  /*2090*/  WARPGROUP.ARRIVE ;  /* 0x00000000000079c5 */ /* 0x000fcc0000000000 */
[----:B------:R-:W-:Y:S01]  /*20a0*/  HGMMA.64x8x16.F32.BF16 R28, gdesc[UR8], R28, gsb0 ;  /* 0x00000000081c79f0 */ /* 0x000fe2000800181c */
[----:B------:R-:W-:Y:S01]  /*20b0*/  UMOV UR8, UR6 ;  /* 0x0000000600087c82 */ /* 0x000fe20008000000 */
[----:B------:R-:W-:Y:S01]  /*20c0*/  UMOV UR9, 0x40000040 ;  /* 0x4000004000097882 */ /* 0x000fe20000000000 */
[----:B------:R-:W-:Y:S02]  /*20d0*/  WARPGROUP.DEPBAR.LE gsb0, 0x0 ;  /* 0x00008000000079c5 */ /* 0x000fe40000010000 */
[----:B------:R-:W-:-:S06]  /*20e0*/  WARPGROUP.ARRIVE ;  /* 0x00000000000079c5 */ /* 0x000fcc0000000000 */
[----:B------:R-:W-:Y:S03]  /*20f0*/  HGMMA.64x8x16.F32.BF16 R24, gdesc[UR8], R24, gsb0 ;  /* 0x00000000081879f0 */ /* 0x000fe60008001818 */
[----:B------:R-:W-:Y:S02]  /*2100*/  WARPGROUP.DEPBAR.LE gsb0, 0x0 ;  /* 0x00008000000079c5 */ /* 0x000fe40000010000 */
[----:B------:R-:W-:Y:S05]  /*2110*/  @!P1 BRA `(.L_x_18) ;  /* 0x0000000c00e89947 */ /* 0x000fea0003800000 */
[----:B------:R-:W-:-:S04]  /*2120*/  UIADD3 UR5, UR42, 0x1, URZ ;  /* 0x000000012a057890 */ /* 0x000fc8000fffe03f */
[----:B------:R-:W-:-:S04]  /*2130*/  UISETP.NE.AND UP0, UPT, UR5, 0x2, UPT ;  /* 0x000000020500788c */ /* 0x000fc8000bf05270 */
[----:B------:R-:W-:Y:S02]  /*2140*/  USEL UR6, URZ, 0x1, UP0 ;  /* 0x000000013f067887 */ /* 0x000fe40008000000 */
[----:B------:R-:W-:Y:S02]  /*2150*/  USEL UR5, UR5, URZ, UP0 ;  /* 0x0000003f05057287 */ /* 0x000fe40008000000 */
[----:B------:R-:W-:-:S06]  /*2160*/  ULOP3.LUT UR6, UR36, UR6, URZ, 0x3c, !UPT ;  /* 0x0000000624067292 */ /* 0x000fcc000f8e3c3f */
[----:B------:R-:W-:Y:S01]  /*2170*/  IMAD.U32 R4, RZ, RZ, UR6 ;  /* 0x00000006ff047e24 */ /* 0x000fe2000f8e00ff */
[----:B------:R-:W-:-:S06]  /*2180*/  UMOV UR6, UR42 ;  /* 0x0000002a00067c82 */ /* 0x000fcc0008000000 */
.L_x_25:
[----:B01----:R-:W-:Y:S05]  /*2190*/  @!P0 BRA `(.L_x_19) ;  /* 0x0000000000048947 */ /* 0x003fea0003800000 */
[----:B------:R-:W-:Y:S01]  /*21a0*/  BPT.TRAP 0x1 ;  /* 0x000000040000795c */ /* 0x000fe20000300000 */
.L_x_19:
[----:B------:R-:W0:Y:S01]  /*21b0*/  S2UR UR8, SR_CgaCtaId ;  /* 0x00000000000879c3 */ /* 0x000e220000008800 */
[----:B------:R-:W-:Y:S01]  /*21c0*/  UMOV UR7, 0x400 ;  /* 0x0000040000077882 */ /* 0x000fe20000000000 */
[----:B------:R-:W-:Y:S01]  /*21d0*/  SHF.L.U32 R2, R4, 0x1f, RZ ;  /* 0x0000001f04027819 */ /* 0x000fe200000006ff */
[----:B0-----:R-:W-:-:S04]  /*21e0*/  ULEA UR7, UR8, UR7, 0x18 ;  /* 0x0000000708077291 */ /* 0x001fc8000f8ec03f */
[----:B------:R-:W-:-:S09]  /*21f0*/  ULEA UR8, UR5, UR7, 0x3 ;  /* 0x0000000705087291 */ /* 0x000fd2000f8e183f */
[----:B------:R0:W1:Y:S01]  /*2200*/  SYNCS.PHASECHK.TRANS64.TRYWAIT P1, [UR8], R2 ;  /* 0x00000002ff0075a7 */ /* 0x0000620008020148 */
[----:B------:R-:W-:Y:S05]  /*2210*/  @!P0 BRA `(.L_x_20) ;  /* 0x0000000000048947 */ /* 0x000fea0003800000 */
[----:B------:R-:W-:Y:S01]  /*2220*/  BPT.TRAP 0x1 ;  /* 0x000000040000795c */ /* 0x000fe20000300000 */
.L_x_20:
[----:B-1----:R-:W-:Y:S05]  /*2230*/  @P1 BRA `(.L_x_21) ;  /* 0x0000000000081947 */ /* 0x002fea0003800000 */
[----:B------:R-:W1:Y:S02]  /*2240*/  SYNCS.PHASECHK.TRANS64.TRYWAIT P1, [UR8], R2 ;  /* 0x00000002ff0075a7 */ /* 0x000e640008020148 */
[----:B-1----:R-:W-:Y:S05]  /*2250*/  @!P1 BRA `(.L_x_22) ;  /* 0x0000003c00509947 */ /* 0x002fea0003800000 */
.L_x_21:
[----:B------:R-:W-:Y:S01]  /*2260*/  ULEA UR10, UR5, UR4, 0x8 ;  /* 0x00000004050a7291 */ /* 0x000fe2000f8e403f */
[----:B------:R-:W-:Y:S01]  /*2270*/  WARPGROUP.ARRIVE ;  /* 0x00000000000079c5 */ /* 0x000fe20000000000 */
[----:B------:R-:W-:Y:S01]  /*2280*/  UIMAD UR8, UR5, 0x1800, UR44 ;  /* 0x00001800050878a4 */ /* 0x000fe2000f8e022c */
[----:B------:R-:W-:Y:S01]  /*2290*/  UMOV UR11, 0x40000000 ;  /* 0x40000000000b7882 */ /* 0x000fe20000000000 */
[----:B------:R-:W-:Y:S02]  /*22a0*/  UMOV UR9, 0x40000040 ;  /* 0x4000004000097882 */ /* 0x000fe40000000000 */
[----:B------:R-:W-:Y:S01]  /*22b0*/  UIADD3 UR12, UR8, 0x400, URZ ;  /* 0x00000400080c7890 */ /* 0x000fe2000fffe03f */
[----:B------:R-:W-:Y:S01]  /*22c0*/  UMOV UR14, UR10 ;  /* 0x0000000a000e7c82 */ /* 0x000fe20008000000 */
[----:B------:R-:W-:Y:S01]  /*22d0*/  UMOV UR15, UR11 ;  /* 0x0000000b000f7c82 */ /* 0x000fe20008000000 */
[----:B------:R-:W-:Y:S02]  /*22e0*/  UMOV UR13, 0x40000040 ;  /* 0x40000040000d7882 */ /* 0x000fe40000000000 */
[----:B------:R-:W-:Y:S01]  /*22f0*/  HGMMA.64x8x16.F32.BF16 R28, gdesc[UR8], R28, gsb0 ;  /* 0x00000000081c79f0 */ /* 0x000fe2000800181c */
[----:B------:R-:W-:Y:S01]  /*2300*/  UIADD3 UR9, UR8, 0x402, URZ ;  /* 0x0000040208097890 */ /* 0x000fe2000fffe03f */
[----:B------:R-:W-:Y:S01]  /*2310*/  UMOV UR11, 0x40000000 ;  /* 0x40000000000b7882 */ /* 0x000fe20000000000 */
[----:B------:R-:W-:-:S02]  /*2320*/  WARPGROUP.DEPBAR.LE gsb0, 0x0 ;  /* 0x00008000000079c5 */ /* 0x000fc40000010000 */
        /* <DEDUP_REMOVED lines=181> */
[----:B------:R-:W-:Y:S01]  /*2e80*/  UMOV UR9, 0x40000040 ;  /* 0x4000004000097882 */ /* 0x000fe20000000000 */
[----:B------:R-:W-:Y:S02]  /*2e90*/  WARPGROUP.DEPBAR.LE gsb0, 0x0 ;  /* 0x00008000000079c5 */ /* 0x000fe40000010000 */
[----:B------:R-:W-:-:S06]  /*2ea0*/  WARPGROUP.ARRIVE ;  /* 0x00000000000079c5 */ /* 0x000fcc0000000000 */
[----:B------:R-:W-:Y:S01]  /*2eb0*/  HGMMA.64x8x16.F32.BF16 R24, gdesc[UR12], R24, gsb0 ;  /* 0x000000000c1879f0 */ /* 0x000fe20008001818 */
[----:B------:R-:W-:Y:S02]  /*2ec0*/  UIADD3 UR12, UR8, 0x1206, URZ ;  /* 0x00001206080c7890 */ /* 0x000fe4000fffe03f */
[----:B------:R-:W-:-:S05]  /*2ed0*/  UIADD3 UR13, UR8, 0x1606, URZ ;  /* 0x00001606080d7890 */ /* 0x000fca000fffe03f */
[----:B------:R-:W-:Y:S01]  /*2ee0*/  UMOV UR8, UR12 ;  /* 0x0000000c00087c82 */ /* 0x000fe20008000000 */
        /* <DEDUP_REMOVED lines=10> */
[----:B------:R-:W-:Y:S01]  /*2f90*/  BPT.TRAP 0x1 ;  /* 0x000000040000795c */ /* 0x000fe20000300000 */
.L_x_23:
[----:B------:R-:W-:Y:S01]  /*2fa0*/  ULEA UR7, UR6, UR7, 0x3 ;  /* 0x0000000706077291 */ /* 0x000fe2000f8e183f */
[----:B------:R-:W-:-:S03]  /*2fb0*/  ISETP.GT.U32.AND P1, PT, R18, 0x1, PT ;  /* 0x000000011200780c */ /* 0x000fc60003f24070 */
[----:B------:R-:W-:-:S04]  /*2fc0*/  UIADD3 UR7, UR7, 0x10, URZ ;  /* 0x0000001007077890 */ /* 0x000fc8000fffe03f */
[----:B------:R-:W-:-:S09]  /*2fd0*/  UPRMT UR7, URZ, 0x654, UR7 ;  /* 0x000006543f077896 */ /* 0x000fd20008000007 */
[----:B------:R-:W-:Y:S01]  /*2fe0*/  SYNCS.ARRIVE.TRANS64.RED.A1T0 RZ, [UR7], RZ ;  /* 0x000000ffffff79a7 */ /* 0x000fe20008100407 */
[----:B------:R-:W-:Y:S05]  /*2ff0*/  @P1 BRA `(.L_x_24) ;  /* 0x0000000000041947 */ /* 0x000fea0003800000 */
[----:B------:R-:W-:Y:S01]  /*3000*/  BPT.TRAP 0x1 ;  /* 0x000000040000795c */ /* 0x000fe20000300000 */
.L_x_24:
[----:B------:R-:W-:Y:S01]  /*3010*/  UIADD3 UR5, UR5, 0x1, URZ ;  /* 0x0000000105057890 */ /* 0x000fe2000fffe03f */
[C---:B------:R-:W-:Y:S01]  /*3020*/  ISETP.GT.AND P1, PT, R0.reuse, 0x1, PT ;  /* 0x000000010000780c */ /* 0x040fe20003f24270 */
[----:B------:R-:W-:Y:S01]  /*3030*/  UIADD3 UR6, UR6, 0x1, URZ ;  /* 0x0000000106067890 */ /* 0x000fe2000fffe03f */
[----:B------:R-:W-:Y:S01]  /*3040*/  VIADD R0, R0, 0xffffffff ;  /* 0xffffffff00007836 */ /* 0x000fe20000000000 */
[----:B------:R-:W-:Y:S02]  /*3050*/  UISETP.NE.AND UP0, UPT, UR5, 0x2, UPT ;  /* 0x000000020500788c */ /* 0x000fe4000bf05270 */
[----:B------:R-:W-:Y:S02]  /*3060*/  UISETP.NE.AND UP1, UPT, UR6, 0x2, UPT ;  /* 0x000000020600788c */ /* 0x000fe4000bf25270 */
[----:B------:R-:W-:Y:S02]  /*3070*/  USEL UR7, URZ, 0x1, UP0 ;  /* 0x000000013f077887 */ /* 0x000fe40008000000 */
[----:B------:R-:W-:-:S02]  /*3080*/  USEL UR5, UR5, URZ, UP0 ;  /* 0x0000003f05057287 */ /* 0x000fc40008000000 */
[----:B------:R-:W-:Y:S02]  /*3090*/  USEL UR6, UR6, URZ, UP1 ;  /* 0x0000003f06067287 */ /* 0x000fe40008800000 */
[----:B------:R-:W-:Y:S01]  /*30a0*/  LOP3.LUT R4, R4, UR7, RZ, 0x3c, !PT ;  /* 0x0000000704047c12 */ /* 0x000fe2000f8e3cff */
[----:B------:R-:W-:Y:S09]  /*30b0*/  @P1 BRA `(.L_x_25) ;  /* 0xfffffff000341947 */ /* 0x000ff2000383ffff */
.L_x_18:
[----:B------:R-:W2:Y:S02]  /*30c0*/  LDC R0, c[0x0][0x28c] ;  /* 0x0000a300ff007b82 */ /* 0x000ea40000000800 */
[----:B--2---:R-:W-:-:S13]  /*30d0*/  ISETP.GE.AND P1, PT, R0, 0x1, PT ;  /* 0x000000010000780c */ /* 0x004fda0003f26270 */
[----:B------:R-:W-:Y:S05]  /*30e0*/  @!P1 BRA `(.L_x_26) ;  /* 0x0000000000409947 */ /* 0x000fea0003800000 */
[----:B------:R-:W-:Y:S05]  /*30f0*/  @!P0 BRA `(.L_x_27) ;  /* 0x0000000000048947 */ /* 0x000fea0003800000 */
[----:B------:R-:W-:Y:S01]  /*3100*/  BPT.TRAP 0x1 ;  /* 0x000000040000795c */ /* 0x000fe20000300000 */
.L_x_27:
[----:B------:R-:W2:Y:S01]  /*3110*/  S2UR UR6, SR_CgaCtaId ;  /* 0x00000000000679c3 */ /* 0x000ea20000008800 */
[----:B------:R-:W-:Y:S01]  /*3120*/  UISETP.LT.AND UP0, UPT, UR43, 0x1, UPT ;  /* 0x000000012b00788c */ /* 0x000fe2000bf01270 */
[----:B------:R-:W-:Y:S01]  /*3130*/  ISETP.GT.U32.AND P0, PT, R18, 0x1, PT ;  /* 0x000000011200780c */ /* 0x000fe20003f04070 */
[----:B------:R-:W-:Y:S02]  /*3140*/  UMOV UR5, 0x400 ;  /* 0x0000040000057882 */ /* 0x000fe40000000000 */
[----:B------:R-:W-:-:S04]  /*3150*/  USEL UR4, UR43, 0x1, UP0 ;  /* 0x000000012b047887 */ /* 0x000fc80008000000 */
[----:B------:R-:W-:-:S04]  /*3160*/  UIADD3 UR4, UR42, UR43, -UR4 ;  /* 0x0000002b2a047290 */ /* 0x000fc8000fffe804 */
[----:B------:R-:W-:-:S04]  /*3170*/  USHF.L.U32 UR4, UR4, 0x3, URZ ;  /* 0x0000000304047899 */ /* 0x000fc8000800063f */
[----:B------:R-:W-:Y:S02]  /*3180*/  ULOP3.LUT UR4, UR4, 0x8, URZ, 0xc0, !UPT ;  /* 0x0000000804047892 */ /* 0x000fe4000f8ec03f */
[----:B--2---:R-:W-:-:S04]  /*3190*/  ULEA UR5, UR6, UR5, 0x18 ;  /* 0x0000000506057291 */ /* 0x004fc8000f8ec03f */
[----:B------:R-:W-:-:S04]  /*31a0*/  UIADD3 UR4, UR5, 0x10, UR4 ;  /* 0x0000001005047890 */ /* 0x000fc8000fffe004 */
[----:B------:R-:W-:-:S09]  /*31b0*/  UPRMT UR4, URZ, 0x654, UR4 ;  /* 0x000006543f047896 */ /* 0x000fd20008000004 */
[----:B------:R-:W-:Y:S01]  /*31c0*/  SYNCS.ARRIVE.TRANS64.RED.A1T0 RZ, [UR4], RZ ;  /* 0x000000ffffff79a7 */ /* 0x000fe20008100404 */
[----:B------:R-:W-:Y:S05]  /*31d0*/  @P0 BRA `(.L_x_26) ;  /* 0x0000000000040947 */ /* 0x000fea0003800000 */
[----:B------:R-:W-:Y:S01]  /*31e0*/  BPT.TRAP 0x1 ;  /* 0x000000040000795c */ /* 0x000fe20000300000 */
.L_x_26:
[----:B01----:R-:W0:Y:S01]  /*31f0*/  LDC R2, c[0x0][0x288] ;  /* 0x0000a200ff027b82 */ /* 0x003e220000000800 */
[----:B------:R-:W-:Y:S01]  /*3200*/  UIADD3 UR42, UR43, UR42, URZ ;  /* 0x0000002a2b2a7290 */ /* 0x000fe2000fffe03f */
[----:B------:R-:W-:Y:S01]  /*3210*/  IMAD.SHL.U32 R9, R38, 0x8, RZ ;  /* 0x0000000826097824 */ /* 0x000fe200078e00ff */
[----:B------:R-:W-:Y:S01]  /*3220*/  ULDC UR8, c[0x0][0x284] ;  /* 0x0000a10000087ab9 */ /* 0x000fe20000000800 */
[----:B------:R-:W-:Y:S01]  /*3230*/  IMAD R13, R37, 0xc0, RZ ;  /* 0x000000c0250d7824 */ /* 0x000fe200078e02ff */
[----:B------:R-:W-:Y:S01]  /*3240*/  USHF.R.U32.HI UR4, URZ, 0x1, UR42 ;  /* 0x000000013f047899 */ /* 0x000fe2000801162a */
[C---:B------:R-:W-:Y:S01]  /*3250*/  IMAD.SHL.U32 R4, R22.reuse, 0x2, RZ ;  /* 0x0000000216047824 */ /* 0x040fe200078e00ff */
[----:B------:R-:W-:Y:S01]  /*3260*/  LOP3.LUT R0, R22, 0x3, RZ, 0xc0, !PT ;  /* 0x0000000316007812 */ /* 0x000fe200078ec0ff */
[----:B------:R-:W-:Y:S01]  /*3270*/  UISETP.GT.U32.AND UP1, UPT, UR42, 0x1, UPT ;  /* 0x000000012a00788c */ /* 0x000fe2000bf24070 */
[----:B------:R-:W-:Y:S01]  /*3280*/  SHF.R.S32.HI R15, RZ, 0x1f, R23 ;  /* 0x0000001fff0f7819 */ /* 0x000fe20000011417 */
[----:B------:R-:W-:Y:S01]  /*3290*/  ULOP3.LUT UR4, UR4, 0x1, URZ, 0xc0, !UPT ;  /* 0x0000000104047892 */ /* 0x000fe2000f8ec03f */
[----:B------:R-:W-:Y:S01]  /*32a0*/  LOP3.LUT R4, R9, 0x6, R4, 0xf8, !PT ;  /* 0x0000000609047812 */ /* 0x000fe200078ef804 */
[----:B------:R-:W-:Y:S01]  /*32b0*/  ULDC.64 UR6, c[0x0][0x5d0] ;  /* 0x0001740000067ab9 */ /* 0x000fe20000000a00 */
[----:B------:R-:W-:-:S02]  /*32c0*/  UISETP.LT.U32.AND UP1, UPT, UR43, 0x2, UP1 ;  /* 0x000000022b00788c */ /* 0x000fc40008f21070 */
[----:B------:R-:W-:Y:S01]  /*32d0*/  UISETP.NE.U32.AND UP0, UPT, UR4, 0x1, UPT ;  /* 0x000000010400788c */ /* 0x000fe2000bf05070 */
[----:B------:R-:W-:Y:S01]  /*32e0*/  SHF.R.S32.HI R5, RZ, 0x1f, R4 ;  /* 0x0000001fff057819 */ /* 0x000fe20000011404 */
[----:B------:R-:W-:Y:S02]  /*32f0*/  USEL UR5, URZ, 0x1, !UP1 ;  /* 0x000000013f057887 */ /* 0x000fe4000c800000 */
[----:B------:R-:W-:Y:S02]  /*3300*/  UISETP.GT.U32.AND UP0, UPT, UR43, 0x1, !UP0 ;  /* 0x000000012b00788c */ /* 0x000fe4000c704070 */
[----:B------:R-:W-:Y:S02]  /*3310*/  ULOP3.LUT UR42, UR42, 0x1, URZ, 0xc0, !UPT ;  /* 0x000000012a2a7892 */ /* 0x000fe4000f8ec03f */
[----:B------:R-:W-:Y:S01]  /*3320*/  USEL UR4, URZ, 0x1, !UP0 ;  /* 0x000000013f047887 */ /* 0x000fe2000c000000 */
[----:B0-----:R-:W-:Y:S01]  /*3330*/  ISETP.GE.AND P0, PT, R9, R2, PT ;  /* 0x000000020900720c */ /* 0x001fe20003f06270 */
[----:B------:R-:W-:-:S02]  /*3340*/  IMAD R0, R0, -0x2, R2 ;  /* 0xfffffffe00007824 */ /* 0x000fc400078e0202 */
[----:B------:R-:W-:Y:S01]  /*3350*/  IMAD R2, R15, UR6, RZ ;  /* 0x000000060f027c24 */ /* 0x000fe2000f8e02ff */
[----:B------:R-:W-:Y:S01]  /*3360*/  ISETP.GE.OR P0, PT, R13, UR8, P0 ;  /* 0x000000080d007c0c */ /* 0x000fe20008706670 */
[----:B------:R-:W-:Y:S01]  /*3370*/  ULOP3.LUT UR36, UR4, UR36, UR5, 0x96, !UPT ;  /* 0x0000002404247292 */ /* 0x000fe2000f8e9605 */
[----:B------:R-:W-:Y:S02]  /*3380*/  IMAD.IADD R56, R0, 0x1, -R9 ;  /* 0x0000000100387824 */ /* 0x000fe400078e0a09 */
[C---:B------:R-:W-:Y:S02]  /*3390*/  IMAD R7, R23.reuse, UR7, R2 ;  /* 0x0000000717077c24 */ /* 0x040fe4000f8e0202 */
[----:B------:R-:W-:-:S04]  /*33a0*/  IMAD.WIDE.U32 R2, R23, UR6, R4 ;  /* 0x0000000617027c25 */ /* 0x000fc8000f8e0004 */
[----:B------:R-:W-:Y:S02]  /*33b0*/  IMAD.IADD R7, R3, 0x1, R7 ;  /* 0x0000000103077824 */ /* 0x000fe400078e0207 */
[----:B------:R-:W-:Y:S02]  /*33c0*/  IMAD.MOV.U32 R0, RZ, RZ, -0x1 ;  /* 0xffffffffff007424 */ /* 0x000fe400078e00ff */
[----:B------:R-:W-:Y:S01]  /*33d0*/  IMAD.MOV.U32 R6, RZ, RZ, R2 ;  /* 0x000000ffff067224 */ /* 0x000fe200078e0002 */
[----:B------:R-:W-:Y:S06]  /*33e0*/  @P0 BRA `(.L_x_28) ;  /* 0x0000000c00840947 */ /* 0x000fec0003800000 */
[----:B------:R-:W0:Y:S01]  /*33f0*/  LDC.64 R2, c[0x0][0x5c8] ;  /* 0x00017200ff027b82 */ /* 0x000e220000000a00 */
[----:B-----5:R-:W-:Y:S01]  /*3400*/  FSETP.NEU.AND P0, PT, R35, RZ, PT ;  /* 0x000000ff2300720b */ /* 0x020fe20003f0d000 */
[----:B------:R-:W-:Y:S01]  /*3410*/  IMAD.WIDE R10, R37, 0xc0, R32 ;  /* 0x000000c0250a7825 */ /* 0x000fe200078e0220 */
[----:B------:R-:W-:Y:S03]  /*3420*/  BSSY B0, `(.L_x_28) ;  /* 0x00000dd000007945 */ /* 0x000fe60003800000 */
[----:B------:R-:W-:Y:S02]  /*3430*/  IMAD.IADD R54, R36, 0x1, -R13 ;  /* 0x0000000124367824 */ /* 0x000fe400078e0a0d */
[-C--:B0-----:R-:W-:Y:S02]  /*3440*/  IMAD R8, R11, R2.reuse, RZ ;  /* 0x000000020b087224 */ /* 0x081fe400078e02ff */
[----:B------:R-:W-:-:S04]  /*3450*/  IMAD.WIDE.U32 R42, R10, R2, R6 ;  /* 0x000000020a2a7225 */ /* 0x000fc800078e0006 */
[----:B------:R-:W-:-:S04]  /*3460*/  IMAD R7, R10, R3, R8 ;  /* 0x000000030a077224 */ /* 0x000fc800078e0208 */
[----:B------:R-:W-:Y:S01]  /*3470*/  IMAD.IADD R37, R43, 0x1, R7 ;  /* 0x000000012b257824 */ /* 0x000fe200078e0207 */
[----:B------:R-:W-:Y:S06]  /*3480*/  @!P0 BRA `(.L_x_29) ;  /* 0x00000008008c8947 */ /* 0x000fec0003800000 */
[----:B------:R-:W0:Y:S01]  /*3490*/  LDC.64 R8, c[0x0][0x5b8] ;  /* 0x00016e00ff087b82 */ /* 0x000e220000000a00 */
[----:B------:R-:W-:Y:S01]  /*34a0*/  ISETP.GT.AND P1, PT, R54, RZ, PT ;  /* 0x000000ff3600720c */ /* 0x000fe20003f24270 */
[----:B------:R-:W-:-:S03]  /*34b0*/  ULDC.64 UR4, c[0x0][0x5c0] ;  /* 0x0001700000047ab9 */ /* 0x000fc60000000a00 */
[----:B------:R-:W-:-:S03]  /*34c0*/  ISETP.GT.AND P2, PT, R56, RZ, P1 ;  /* 0x000000ff3800720c */ /* 0x000fc60000f44270 */
[----:B------:R-:W1:Y:S08]  /*34d0*/  LDC.64 R12, c[0x0][0x5b0] ;  /* 0x00016c00ff0c7b82 */ /* 0x000e700000000a00 */
[----:B------:R-:W2:Y:S01]  /*34e0*/  LDC.64 R6, c[0x0][0x5a8] ;  /* 0x00016a00ff067b82 */ /* 0x000ea20000000a00 */
[-C--:B0-----:R-:W-:Y:S02]  /*34f0*/  IMAD R14, R15, R8.reuse, RZ ;  /* 0x000000080f0e7224 */ /* 0x081fe400078e02ff */
[----:B------:R-:W-:-:S04]  /*3500*/  IMAD.WIDE.U32 R46, R23, R8, R4 ;  /* 0x00000008172e7225 */ /* 0x000fc800078e0004 */
[----:B------:R-:W-:Y:S02]  /*3510*/  IMAD R53, R23, R9, R14 ;  /* 0x0000000917357224 */ /* 0x000fe400078e020e */
[-C--:B-1----:R-:W-:Y:S02]  /*3520*/  IMAD R9, R11, R12.reuse, RZ ;  /* 0x0000000c0b097224 */ /* 0x082fe400078e02ff */
[----:B------:R-:W-:Y:S02]  /*3530*/  IMAD.IADD R21, R47, 0x1, R53 ;  /* 0x000000012f157824 */ /* 0x000fe400078e0235 */
[----:B------:R-:W-:Y:S02]  /*3540*/  IMAD.MOV.U32 R20, RZ, RZ, R46 ;  /* 0x000000ffff147224 */ /* 0x000fe400078e002e */
[C---:B------:R-:W-:Y:S02]  /*3550*/  IMAD R55, R10.reuse, R13, R9 ;  /* 0x0000000d0a377224 */ /* 0x040fe400078e0209 */
[----:B------:R-:W-:-:S04]  /*3560*/  IMAD.WIDE.U32 R14, R10, R12, R20 ;  /* 0x0000000c0a0e7225 */ /* 0x000fc800078e0014 */
[----:B------:R-:W-:Y:S01]  /*3570*/  IMAD.IADD R9, R15, 0x1, R55 ;  /* 0x000000010f097824 */ /* 0x000fe200078e0237 */
[----:B--2---:R-:W-:-:S04]  /*3580*/  LEA R38, P0, R14, R6, 0x1 ;  /* 0x000000060e267211 */ /* 0x004fc800078008ff */
[----:B------:R-:W-:-:S05]  /*3590*/  LEA.HI.X R39, R14, R7, R9, 0x1, P0 ;  /* 0x000000070e277211 */ /* 0x000fca00000f0c09 */
[----:B------:R-:W2:Y:S01]  /*35a0*/  @P2 LDG.E.LTC128B.U16 R9, desc[UR40][R38.64] ;  /* 0x0000002826092981 */ /* 0x000ea2000c1e1520 */
[----:B------:R-:W-:Y:S01]  /*35b0*/  IMAD.WIDE.U32 R40, R10, R12, R4 ;  /* 0x0000000c0a287225 */ /* 0x000fe200078e0004 */
[----:B------:R-:W-:Y:S01]  /*35c0*/  ISETP.GT.AND P1, PT, R56, 0x1, P1 ;  /* 0x000000013800780c */ /* 0x000fe20000f24270 */
[----:B------:R-:W-:Y:S02]  /*35d0*/  BSSY B1, `(.L_x_30) ;  /* 0x0000011000017945 */ /* 0x000fe40003800000 */
[----:B------:R-:W-:Y:S02]  /*35e0*/  IMAD.IADD R41, R55, 0x1, R41 ;  /* 0x0000000137297824 */ /* 0x000fe400078e0229 */
[----:B------:R-:W-:-:S04]  /*35f0*/  IMAD.WIDE.U32 R40, R23, R8, R40 ;  /* 0x0000000817287225 */ /* 0x000fc800078e0028 */
[----:B--2---:R-:W-:-:S04]  /*3600*/  IMAD.U32 R14, R9, 0x10000, RZ ;  /* 0x00010000090e7824 */ /* 0x004fc800078e00ff */
[----:B------:R-:W-:Y:S01]  /*3610*/  FMUL R15, R14, R35 ;  /* 0x000000230e0f7220 */ /* 0x000fe20000400000 */
[----:B------:R-:W-:-:S03]  /*3620*/  LEA R14, P0, R42, UR4, 0x1 ;  /* 0x000000042a0e7c11 */ /* 0x000fc6000f8008ff */
[----:B------:R-:W-:Y:S01]  /*3630*/  FFMA R28, R28, R34, R15 ;  /* 0x000000221c1c7223 */ /* 0x000fe2000000000f */
[----:B------:R-:W-:Y:S02]  /*3640*/  LEA.HI.X R15, R42, UR5, R37, 0x1, P0 ;  /* 0x000000052a0f7c11 */ /* 0x000fe400080f0c25 */
[----:B------:R-:W-:Y:S02]  /*3650*/  LEA R38, P0, R40, R6, 0x1 ;  /* 0x0000000628267211 */ /* 0x000fe400078008ff */
[----:B------:R-:W-:Y:S01]  /*3660*/  F2FP.BF16.F32.PACK_AB R37, RZ, R28 ;  /* 0x0000001cff25723e */ /* 0x000fe200000010ff */
[----:B------:R-:W-:Y:S01]  /*3670*/  IMAD.IADD R28, R53, 0x1, R41 ;  /* 0x00000001351c7824 */ /* 0x000fe200078e0229 */
[----:B------:R-:W-:-:S03]  /*3680*/  SHF.L.U64.HI R41, R12, 0x3, R13 ;  /* 0x000000030c297819 */ /* 0x000fc6000001020d */
[----:B------:R0:W-:Y:S01]  /*3690*/  @P2 STG.E.U16 desc[UR40][R14.64], R37 ;  /* 0x000000250e002986 */ /* 0x0001e2000c101528 */
[----:B------:R-:W-:Y:S01]  /*36a0*/  LEA.HI.X R39, R40, R7, R28, 0x1, P0 ;  /* 0x0000000728277211 */ /* 0x000fe200000f0c1c */
[----:B------:R-:W-:Y:S01]  /*36b0*/  IMAD.SHL.U32 R40, R12, 0x8, RZ ;  /* 0x000000080c287824 */ /* 0x000fe200078e00ff */
[----:B------:R-:W-:Y:S06]  /*36c0*/  @!P1 BRA `(.L_x_31) ;  /* 0x0000000000049947 */ /* 0x000fec0003800000 */
[----:B------:R1:W5:Y:S02]  /*36d0*/  LDG.E.LTC128B.U16 R9, desc[UR40][R38.64+0x2] ;  /* 0x0000022826097981 */ /* 0x000364000c1e1520 */
.L_x_31:
[----:B------:R-:W-:Y:S05]  /*36e0*/  BSYNC B1 ;  /* 0x0000000000017941 */ /* 0x000fea0003800000 */
.L_x_30:
[----:B-----5:R-:W-:Y:S01]  /*36f0*/  IMAD.U32 R28, R9, 0x10000, RZ ;  /* 0x00010000091c7824 */ /* 0x020fe200078e00ff */
[----:B------:R-:W-:Y:S01]  /*3700*/  ISETP.GT.AND P0, PT, R54, 0x8, PT ;  /* 0x000000083600780c */ /* 0x000fe20003f04270 */
[----:B------:R-:W-:Y:S01]  /*3710*/  IMAD.WIDE.U32 R42, R10, R12, R40 ;  /* 0x0000000c0a2a7225 */ /* 0x000fe200078e0028 */
[----:B------:R-:W-:Y:S03]  /*3720*/  BSSY B1, `(.L_x_32) ;  /* 0x000000d000017945 */ /* 0x000fe60003800000 */
[----:B------:R-:W-:Y:S01]  /*3730*/  FMUL R28, R28, R35 ;  /* 0x000000231c1c7220 */ /* 0x000fe20000400000 */
[----:B------:R-:W-:Y:S01]  /*3740*/  ISETP.GT.AND P2, PT, R56, RZ, P0 ;  /* 0x000000ff3800720c */ /* 0x000fe20000744270 */
[----:B------:R-:W-:Y:S02]  /*3750*/  IMAD.IADD R45, R55, 0x1, R43 ;  /* 0x00000001372d7824 */ /* 0x000fe400078e022b */
[----:B------:R-:W-:Y:S01]  /*3760*/  FFMA R28, R29, R34, R28 ;  /* 0x000000221d1c7223 */ /* 0x000fe2000000001c */
[----:B------:R-:W-:-:S04]  /*3770*/  IADD3 R29, P3, R46, R42, RZ ;  /* 0x0000002a2e1d7210 */ /* 0x000fc80007f7e0ff */
[----:B0-----:R-:W-:Y:S01]  /*3780*/  F2FP.BF16.F32.PACK_AB R37, RZ, R28 ;  /* 0x0000001cff25723e */ /* 0x001fe200000010ff */
[----:B-1----:R-:W-:Y:S01]  /*3790*/  IMAD.X R38, R45, 0x1, R21, P3 ;  /* 0x000000012d267824 */ /* 0x002fe200018e0615 */
[----:B------:R-:W-:-:S03]  /*37a0*/  LEA R28, P3, R29, R6, 0x1 ;  /* 0x000000061d1c7211 */ /* 0x000fc600078608ff */
[----:B------:R0:W-:Y:S01]  /*37b0*/  @P1 STG.E.U16 desc[UR40][R14.64+0x2], R37 ;  /* 0x000002250e001986 */ /* 0x0001e2000c101528 */
[----:B------:R-:W-:Y:S01]  /*37c0*/  LEA.HI.X R29, R29, R7, R38, 0x1, P3 ;  /* 0x000000071d1d7211 */ /* 0x000fe200018f0c26 */
[----:B------:R-:W-:Y:S08]  /*37d0*/  @!P2 BRA `(.L_x_33) ;  /* 0x000000000004a947 */ /* 0x000ff00003800000 */
[----:B------:R1:W5:Y:S02]  /*37e0*/  LDG.E.LTC128B.U16 R9, desc[UR40][R28.64] ;  /* 0x000000281c097981 */ /* 0x000364000c1e1520 */
.L_x_33:
[----:B------:R-:W-:Y:S05]  /*37f0*/  BSYNC B1 ;  /* 0x0000000000017941 */ /* 0x000fea0003800000 */
.L_x_32:
[----:B-----5:R-:W-:Y:S01]  /*3800*/  IMAD.U32 R38, R9, 0x10000, RZ ;  /* 0x0001000009267824 */ /* 0x020fe200078e00ff */
[----:B-1----:R-:W-:Y:S01]  /*3810*/  IADD3 R28, P1, R4, R42, RZ ;  /* 0x0000002a041c7210 */ /* 0x002fe20007f3e0ff */
[----:B------:R-:W-:Y:S01]  /*3820*/  BSSY B1, `(.L_x_34) ;  /* 0x000000f000017945 */ /* 0x000fe20003800000 */
[----:B------:R-:W-:Y:S01]  /*3830*/  ISETP.GT.AND P0, PT, R56, 0x1, P0 ;  /* 0x000000013800780c */ /* 0x000fe20000704270 */
[----:B0-----:R-:W-:Y:S02]  /*3840*/  FMUL R37, R38, R35 ;  /* 0x0000002326257220 */ /* 0x001fe40000400000 */
[----:B------:R-:W-:Y:S01]  /*3850*/  IMAD.X R29, R5, 0x1, R45, P1 ;  /* 0x00000001051d7824 */ /* 0x000fe200008e062d */
[----:B------:R-:W-:Y:S01]  /*3860*/  LEA R14, P1, R2, R14, 0x4 ;  /* 0x0000000e020e7211 */ /* 0x000fe200078220ff */
[----:B------:R-:W-:Y:S01]  /*3870*/  FFMA R37, R30, R34, R37 ;  /* 0x000000221e257223 */ /* 0x000fe20000000025 */
[----:B------:R-:W-:Y:S02]  /*3880*/  IMAD.WIDE.U32 R28, R23, R8, R28 ;  /* 0x00000008171c7225 */ /* 0x000fe400078e001c */
[----:B------:R-:W-:-:S02]  /*3890*/  LEA.HI.X R15, R2, R15, R3, 0x4, P1 ;  /* 0x0000000f020f7211 */ /* 0x000fc400008f2403 */
[----:B------:R-:W-:Y:S01]  /*38a0*/  F2FP.BF16.F32.PACK_AB R37, RZ, R37 ;  /* 0x00000025ff25723e */ /* 0x000fe200000010ff */
[----:B------:R-:W-:Y:S01]  /*38b0*/  IMAD.IADD R29, R53, 0x1, R29 ;  /* 0x00000001351d7824 */ /* 0x000fe200078e021d */
[----:B------:R-:W-:-:S03]  /*38c0*/  LEA R38, P1, R28, R6, 0x1 ;  /* 0x000000061c267211 */ /* 0x000fc600078208ff */
[----:B------:R0:W-:Y:S01]  /*38d0*/  @P2 STG.E.U16 desc[UR40][R14.64], R37 ;  /* 0x000000250e002986 */ /* 0x0001e2000c101528 */
[----:B------:R-:W-:Y:S01]  /*38e0*/  LEA.HI.X R39, R28, R7, R29, 0x1, P1 ;  /* 0x000000071c277211 */ /* 0x000fe200008f0c1d */
[----:B------:R-:W-:Y:S08]  /*38f0*/  @!P0 BRA `(.L_x_35) ;  /* 0x0000000000048947 */ /* 0x000ff00003800000 */
[----:B------:R1:W5:Y:S02]  /*3900*/  LDG.E.LTC128B.U16 R9, desc[UR40][R38.64+0x2] ;  /* 0x0000022826097981 */ /* 0x000364000c1e1520 */
.L_x_35:
[----:B------:R-:W-:Y:S05]  /*3910*/  BSYNC B1 ;  /* 0x0000000000017941 */ /* 0x000fea0003800000 */
.L_x_34:
[----:B------:R-:W-:Y:S01]  /*3920*/  IMAD.MOV.U32 R28, RZ, RZ, R42 ;  /* 0x000000ffff1c7224 */ /* 0x000fe200078e002a */
[----:B------:R-:W-:Y:S01]  /*3930*/  ISETP.GT.AND P1, PT, R54, 0x80, PT ;  /* 0x000000803600780c */ /* 0x000fe20003f24270 */
[----:B------:R-:W-:Y:S02]  /*3940*/  IMAD.MOV.U32 R29, RZ, RZ, R45 ;  /* 0x000000ffff1d7224 */ /* 0x000fe400078e002d */
[----:B-----5:R-:W-:Y:S01]  /*3950*/  IMAD.U32 R30, R9, 0x10000, RZ ;  /* 0x00010000091e7824 */ /* 0x020fe200078e00ff */
[----:B------:R-:W-:Y:S01]  /*3960*/  ISETP.GT.AND P2, PT, R56, RZ, P1 ;  /* 0x000000ff3800720c */ /* 0x000fe20000f44270 */
[----:B------:R-:W-:-:S04]  /*3970*/  IMAD.WIDE.U32 R48, R12, 0x78, R28 ;  /* 0x000000780c307825 */ /* 0x000fc800078e001c */
[----:B------:R-:W-:Y:S01]  /*3980*/  FMUL R30, R30, R35 ;  /* 0x000000231e1e7220 */ /* 0x000fe20000400000 */
[----:B------:R-:W-:Y:S01]  /*3990*/  IMAD R43, R13, 0x78, RZ ;  /* 0x000000780d2b7824 */ /* 0x000fe200078e02ff */
[----:B------:R-:W-:Y:S02]  /*39a0*/  IADD3 R13, P3, R46, R48, RZ ;  /* 0x000000302e0d7210 */ /* 0x000fe40007f7e0ff */
[----:B------:R-:W-:Y:S01]  /*39b0*/  FFMA R30, R31, R34, R30 ;  /* 0x000000221f1e7223 */ /* 0x000fe2000000001e */
[----:B------:R-:W-:Y:S02]  /*39c0*/  IMAD.MOV.U32 R50, RZ, RZ, R14 ;  /* 0x000000ffff327224 */ /* 0x000fe400078e000e */
[----:B------:R-:W-:Y:S02]  /*39d0*/  IMAD.IADD R57, R49, 0x1, R43 ;  /* 0x0000000131397824 */ /* 0x000fe400078e022b */
[----:B------:R-:W-:Y:S01]  /*39e0*/  F2FP.BF16.F32.PACK_AB R30, RZ, R30 ;  /* 0x0000001eff1e723e */ /* 0x000fe200000010ff */
[----:B------:R-:W-:-:S02]  /*39f0*/  IMAD.MOV.U32 R51, RZ, RZ, R15 ;  /* 0x000000ffff337224 */ /* 0x000fc400078e000f */
[----:B-1----:R-:W-:Y:S01]  /*3a00*/  IMAD.X R38, R57, 0x1, R21, P3 ;  /* 0x0000000139267824 */ /* 0x002fe200018e0615 */
[C---:B------:R-:W-:Y:S02]  /*3a10*/  LEA R28, P3, R13.reuse, R6, 0x1 ;  /* 0x000000060d1c7211 */ /* 0x040fe400078608ff */
[----:B------:R-:W-:Y:S02]  /*3a20*/  PRMT R31, R30, 0x7610, R31 ;  /* 0x000076101e1f7816 */ /* 0x000fe4000000001f */
[----:B------:R-:W-:Y:S02]  /*3a30*/  LEA.HI.X R29, R13, R7, R38, 0x1, P3 ;  /* 0x000000070d1d7211 */ /* 0x000fe400018f0c26 */
[----:B------:R-:W-:Y:S01]  /*3a40*/  PRMT R13, R9, 0x7610, R13 ;  /* 0x00007610090d7816 */ /* 0x000fe2000000000d */
[----:B------:R1:W-:Y:S05]  /*3a50*/  @P0 STG.E.U16 desc[UR40][R50.64+0x2], R31 ;  /* 0x0000021f32000986 */ /* 0x0003ea000c101528 */
[----:B------:R2:W3:Y:S01]  /*3a60*/  @P2 LDG.E.LTC128B.U16 R13, desc[UR40][R28.64] ;  /* 0x000000281c0d2981 */ /* 0x0004e2000c1e1520 */
[----:B0-----:R-:W-:Y:S01]  /*3a70*/  IMAD R37, R3, 0xf0, RZ ;  /* 0x000000f003257824 */ /* 0x001fe200078e02ff */
[----:B------:R-:W-:Y:S01]  /*3a80*/  BSSY B1, `(.L_x_36) ;  /* 0x0000016000017945 */ /* 0x000fe20003800000 */
[----:B-1----:R-:W-:-:S04]  /*3a90*/  IMAD.WIDE.U32 R30, R12, 0x78, R40 ;  /* 0x000000780c1e7825 */ /* 0x002fc800078e0028 */
[----:B------:R-:W-:Y:S02]  /*3aa0*/  IMAD.IADD R43, R43, 0x1, R31 ;  /* 0x000000012b2b7824 */ /* 0x000fe400078e021f */
[----:B------:R-:W-:Y:S02]  /*3ab0*/  IMAD.MOV.U32 R42, RZ, RZ, R30 ;  /* 0x000000ffff2a7224 */ /* 0x000fe400078e001e */
[----:B------:R-:W-:-:S04]  /*3ac0*/  IMAD.WIDE.U32 R50, R2, 0xf0, R50 ;  /* 0x000000f002327825 */ /* 0x000fc800078e0032 */
[----:B------:R-:W-:-:S04]  /*3ad0*/  IMAD.WIDE.U32 R38, R10, R12, R42 ;  /* 0x0000000c0a267225 */ /* 0x000fc800078e002a */
[----:B--2---:R-:W-:Y:S01]  /*3ae0*/  IMAD.IADD R29, R51, 0x1, R37 ;  /* 0x00000001331d7824 */ /* 0x004fe200078e0225 */
[----:B------:R-:W-:Y:S01]  /*3af0*/  IADD3 R38, P0, R4, R38, RZ ;  /* 0x0000002604267210 */ /* 0x000fe20007f1e0ff */
[----:B------:R-:W-:-:S03]  /*3b00*/  @P2 IMAD.MOV.U32 R28, RZ, RZ, R50 ;  /* 0x000000ffff1c2224 */ /* 0x000fc600078e0032 */
[----:B------:R-:W-:Y:S02]  /*3b10*/  IADD3.X R39, R5, R55, R39, P0, !PT ;  /* 0x0000003705277210 */ /* 0x000fe400007fe427 */
[----:B------:R-:W-:Y:S01]  /*3b20*/  ISETP.GT.AND P0, PT, R56, 0x1, P1 ;  /* 0x000000013800780c */ /* 0x000fe20000f04270 */
[----:B------:R-:W-:-:S04]  /*3b30*/  IMAD.WIDE.U32 R38, R23, R8, R38 ;  /* 0x0000000817267225 */ /* 0x000fc800078e0026 */
[----:B---3--:R-:W-:-:S04]  /*3b40*/  IMAD.U32 R44, R13, 0x10000, RZ ;  /* 0x000100000d2c7824 */ /* 0x008fc800078e00ff */
[----:B------:R-:W-:Y:S01]  /*3b50*/  FMUL R9, R44, R35 ;  /* 0x000000232c097220 */ /* 0x000fe20000400000 */
[----:B------:R-:W-:-:S03]  /*3b60*/  LEA R44, P1, R38, R6, 0x1 ;  /* 0x00000006262c7211 */ /* 0x000fc600078208ff */
[----:B------:R-:W-:-:S05]  /*3b70*/  FFMA R9, R24, R34, R9 ;  /* 0x0000002218097223 */ /* 0x000fca0000000009 */
[----:B------:R-:W-:Y:S01]  /*3b80*/  F2FP.BF16.F32.PACK_AB R24, RZ, R9 ;  /* 0x00000009ff18723e */ /* 0x000fe200000010ff */
[----:B------:R-:W-:-:S04]  /*3b90*/  IMAD.IADD R9, R53, 0x1, R39 ;  /* 0x0000000135097824 */ /* 0x000fc800078e0227 */
[----:B------:R0:W-:Y:S01]  /*3ba0*/  @P2 STG.E.U16 desc[UR40][R28.64], R24 ;  /* 0x000000181c002986 */ /* 0x0001e2000c101528 */
[----:B------:R-:W-:Y:S01]  /*3bb0*/  LEA.HI.X R45, R38, R7, R9, 0x1, P1 ;  /* 0x00000007262d7211 */ /* 0x000fe200008f0c09 */
[----:B------:R-:W-:Y:S06]  /*3bc0*/  @!P0 BRA `(.L_x_37) ;  /* 0x0000000000048947 */ /* 0x000fec0003800000 */
[----:B------:R1:W5:Y:S02]  /*3bd0*/  LDG.E.LTC128B.U16 R13, desc[UR40][R44.64+0x2] ;  /* 0x000002282c0d7981 */ /* 0x000364000c1e1520 */
.L_x_37:
[----:B------:R-:W-:Y:S05]  /*3be0*/  BSYNC B1 ;  /* 0x0000000000017941 */ /* 0x000fea0003800000 */
.L_x_36:
[----:B-----5:R-:W-:Y:S01]  /*3bf0*/  IMAD.U32 R20, R13, 0x10000, RZ ;  /* 0x000100000d147824 */ /* 0x020fe200078e00ff */
[----:B------:R-:W-:Y:S02]  /*3c00*/  ISETP.GT.AND P1, PT, R54, 0x88, PT ;  /* 0x000000883600780c */ /* 0x000fe40003f24270 */
[----:B------:R-:W-:Y:S01]  /*3c10*/  IADD3 R46, P3, P4, R46, R48, R40 ;  /* 0x000000302e2e7210 */ /* 0x000fe20007c7e028 */
[----:B------:R-:W-:Y:S01]  /*3c20*/  FMUL R20, R20, R35 ;  /* 0x0000002314147220 */ /* 0x000fe20000400000 */
[----:B------:R-:W-:Y:S02]  /*3c30*/  ISETP.GT.AND P2, PT, R56, RZ, P1 ;  /* 0x000000ff3800720c */ /* 0x000fe40000f44270 */
[----:B------:R-:W-:Y:S01]  /*3c40*/  IADD3.X R9, R21, R57, R41, P3, P4 ;  /* 0x0000003915097210 */ /* 0x000fe20001fe8429 */
[----:B------:R-:W-:Y:S01]  /*3c50*/  FFMA R20, R25, R34, R20 ;  /* 0x0000002219147223 */ /* 0x000fe20000000014 */
[----:B0-----:R-:W-:Y:S01]  /*3c60*/  LEA R24, P3, R46, R6, 0x1 ;  /* 0x000000062e187211 */ /* 0x001fe200078608ff */
[----:B------:R-:W-:-:S03]  /*3c70*/  IMAD.IADD R21, R37, 0x1, R51 ;  /* 0x0000000125157824 */ /* 0x000fc600078e0233 */
[----:B------:R-:W-:Y:S02]  /*3c80*/  F2FP.BF16.F32.PACK_AB R20, RZ, R20 ;  /* 0x00000014ff14723e */ /* 0x000fe400000010ff */
[----:B------:R-:W-:Y:S02]  /*3c90*/  LEA.HI.X R25, R46, R7, R9, 0x1, P3 ;  /* 0x000000072e197211 */ /* 0x000fe400018f0c09 */
[----:B------:R-:W-:Y:S01]  /*3ca0*/  PRMT R11, R20, 0x7610, R11 ;  /* 0x00007610140b7816 */ /* 0x000fe2000000000b */
[----:B------:R-:W-:-:S05]  /*3cb0*/  @P0 IMAD.MOV.U32 R20, RZ, RZ, R50 ;  /* 0x000000ffff140224 */ /* 0x000fca00078e0032 */
[----:B------:R0:W-:Y:S04]  /*3cc0*/  @P0 STG.E.U16 desc[UR40][R20.64+0x2], R11 ;  /* 0x0000020b14000986 */ /* 0x0001e8000c101528 */
[----:B------:R-:W2:Y:S01]  /*3cd0*/  @P2 LDG.E.LTC128B.U16 R13, desc[UR40][R24.64] ;  /* 0x00000028180d2981 */ /* 0x000ea2000c1e1520 */
[----:B------:R-:W-:Y:S01]  /*3ce0*/  IADD3 R30, P0, R40, R30, RZ ;  /* 0x0000001e281e7210 */ /* 0x000fe20007f1e0ff */
[----:B------:R-:W-:Y:S01]  /*3cf0*/  BSSY B1, `(.L_x_38) ;  /* 0x0000015000017945 */ /* 0x000fe20003800000 */
[----:B------:R-:W-:Y:S02]  /*3d00*/  SHF.L.U64.HI R3, R2, 0x8, R3 ;  /* 0x0000000802037819 */ /* 0x000fe40000010203 */
[----:B------:R-:W-:Y:S01]  /*3d10*/  ISETP.GT.AND P1, PT, R56, 0x1, P1 ;  /* 0x000000013800780c */ /* 0x000fe20000f24270 */
[----:B------:R-:W-:Y:S01]  /*3d20*/  IMAD.X R31, R43, 0x1, R41, P0 ;  /* 0x000000012b1f7824 */ /* 0x000fe200000e0629 */
[----:B------:R-:W-:Y:S01]  /*3d30*/  LEA R2, P0, R2, R14, 0x8 ;  /* 0x0000000e02027211 */ /* 0x000fe200078040ff */
[----:B0-----:R-:W-:-:S04]  /*3d40*/  IMAD.WIDE.U32 R10, R10, R12, R30 ;  /* 0x0000000c0a0a7225 */ /* 0x001fc800078e001e */
[----:B------:R-:W-:Y:S01]  /*3d50*/  IMAD.X R3, R3, 0x1, R15, P0 ;  /* 0x0000000103037824 */ /* 0x000fe200000e060f */
[----:B------:R-:W-:-:S04]  /*3d60*/  IADD3 R4, P3, R4, R10, RZ ;  /* 0x0000000a04047210 */ /* 0x000fc80007f7e0ff */
[----:B------:R-:W-:Y:S01]  /*3d70*/  IADD3.X R5, R5, R55, R11, P3, !PT ;  /* 0x0000003705057210 */ /* 0x000fe20001ffe40b */
[----:B--2---:R-:W-:-:S04]  /*3d80*/  IMAD.U32 R28, R13, 0x10000, RZ ;  /* 0x000100000d1c7824 */ /* 0x004fc800078e00ff */
[----:B------:R-:W-:-:S04]  /*3d90*/  FMUL R9, R28, R35 ;  /* 0x000000231c097220 */ /* 0x000fc80000400000 */
[----:B------:R-:W-:-:S05]  /*3da0*/  FFMA R9, R26, R34, R9 ;  /* 0x000000221a097223 */ /* 0x000fca0000000009 */
[----:B------:R-:W-:-:S04]  /*3db0*/  F2FP.BF16.F32.PACK_AB R9, RZ, R9 ;  /* 0x00000009ff09723e */ /* 0x000fc800000010ff */
[----:B------:R-:W-:Y:S01]  /*3dc0*/  PRMT R10, R9, 0x7610, R10 ;  /* 0x00007610090a7816 */ /* 0x000fe2000000000a */
[----:B------:R-:W-:-:S04]  /*3dd0*/  IMAD.WIDE.U32 R8, R23, R8, R4 ;  /* 0x0000000817087225 */ /* 0x000fc800078e0004 */
[----:B------:R0:W-:Y:S01]  /*3de0*/  @P2 STG.E.U16 desc[UR40][R2.64], R10 ;  /* 0x0000000a02002986 */ /* 0x0001e2000c101528 */
[----:B------:R-:W-:Y:S01]  /*3df0*/  IMAD.IADD R4, R53, 0x1, R9 ;  /* 0x0000000135047824 */ /* 0x000fe200078e0209 */
[----:B------:R-:W-:-:S04]  /*3e00*/  LEA R6, P0, R8, R6, 0x1 ;  /* 0x0000000608067211 */ /* 0x000fc800078008ff */
[----:B------:R-:W-:Y:S01]  /*3e10*/  LEA.HI.X R7, R8, R7, R4, 0x1, P0 ;  /* 0x0000000708077211 */ /* 0x000fe200000f0c04 */
[----:B------:R-:W-:Y:S08]  /*3e20*/  @!P1 BRA `(.L_x_39) ;  /* 0x0000000000049947 */ /* 0x000ff00003800000 */
[----:B------:R2:W5:Y:S02]  /*3e30*/  LDG.E.LTC128B.U16 R13, desc[UR40][R6.64+0x2] ;  /* 0x00000228060d7981 */ /* 0x000564000c1e1520 */
.L_x_39:
[----:B------:R-:W-:Y:S05]  /*3e40*/  BSYNC B1 ;  /* 0x0000000000017941 */ /* 0x000fea0003800000 */
.L_x_38:
[----:B------:R-:W-:Y:S05]  /*3e50*/  @!P1 BRA `(.L_x_40) ;  /* 0x0000000000e49947 */ /* 0x000fea0003800000 */
[----:B-----5:R-:W-:-:S04]  /*3e60*/  IMAD.U32 R4, R13, 0x10000, RZ ;  /* 0x000100000d047824 */ /* 0x020fc800078e00ff */
[----:B------:R-:W-:-:S04]  /*3e70*/  FMUL R4, R4, R35 ;  /* 0x0000002304047220 */ /* 0x000fc80000400000 */
[----:B------:R-:W-:-:S05]  /*3e80*/  FFMA R4, R27, R34, R4 ;  /* 0x000000221b047223 */ /* 0x000fca0000000004 */
[----:B------:R-:W-:-:S05]  /*3e90*/  F2FP.BF16.F32.PACK_AB R4, RZ, R4 ;  /* 0x00000004ff04723e */ /* 0x000fca00000010ff */
[----:B------:R3:W-:Y:S01]  /*3ea0*/  STG.E.U16 desc[UR40][R2.64+0x2], R4 ;  /* 0x0000020402007986 */ /* 0x0007e2000c101528 */
[----:B------:R-:W-:Y:S05]  /*3eb0*/  BRA `(.L_x_40) ;  /* 0x0000000000cc7947 */ /* 0x000fea0003800000 */
.L_x_29:
[----:B------:R-:W-:Y:S01]  /*3ec0*/  ISETP.GT.AND P3, PT, R54, RZ, PT ;  /* 0x000000ff3600720c */ /* 0x000fe20003f64270 */
[----:B------:R-:W-:Y:S01]  /*3ed0*/  ULDC.64 UR4, c[0x0][0x5c0] ;  /* 0x0001700000047ab9 */ /* 0x000fe20000000a00 */
[-C--:B------:R-:W-:Y:S01]  /*3ee0*/  FMUL R28, R28, R34.reuse ;  /* 0x000000221c1c7220 */ /* 0x080fe20000400000 */
[----:B------:R-:W-:Y:S01]  /*3ef0*/  LEA R4, P5, R42, UR4, 0x1 ;  /* 0x000000042a047c11 */ /* 0x000fe2000f8a08ff */
[-C--:B------:R-:W-:Y:S01]  /*3f00*/  FMUL R29, R29, R34.reuse ;  /* 0x000000221d1d7220 */ /* 0x080fe20000400000 */
[----:B------:R-:W-:Y:S01]  /*3f10*/  ISETP.GT.AND P4, PT, R56, RZ, P3 ;  /* 0x000000ff3800720c */ /* 0x000fe20001f84270 */
[----:B------:R-:W-:Y:S01]  /*3f20*/  FMUL R30, R30, R34 ;  /* 0x000000221e1e7220 */ /* 0x000fe20000400000 */
[----:B------:R-:W-:Y:S01]  /*3f30*/  F2FP.BF16.F32.PACK_AB R28, RZ, R28 ;  /* 0x0000001cff1c723e */ /* 0x000fe200000010ff */
[-C--:B------:R-:W-:Y:S01]  /*3f40*/  FMUL R31, R31, R34.reuse ;  /* 0x000000221f1f7220 */ /* 0x080fe20000400000 */
[----:B------:R-:W-:Y:S01]  /*3f50*/  LEA.HI.X R5, R42, UR5, R37, 0x1, P5 ;  /* 0x000000052a057c11 */ /* 0x000fe2000a8f0c25 */
[-C--:B------:R-:W-:Y:S01]  /*3f60*/  FMUL R24, R24, R34.reuse ;  /* 0x0000002218187220 */ /* 0x080fe20000400000 */
[----:B------:R-:W-:Y:S01]  /*3f70*/  ISETP.GT.AND P3, PT, R56, 0x1, P3 ;  /* 0x000000013800780c */ /* 0x000fe20001f64270 */
[----:B------:R-:W-:Y:S01]  /*3f80*/  IMAD R11, R3, 0xf0, RZ ;  /* 0x000000f0030b7824 */ /* 0x000fe200078e02ff */
[----:B------:R-:W-:Y:S01]  /*3f90*/  ISETP.GT.AND P1, PT, R54, 0x8, PT ;  /* 0x000000083600780c */ /* 0x000fe20003f24270 */
[-C--:B------:R-:W-:Y:S01]  /*3fa0*/  FMUL R25, R25, R34.reuse ;  /* 0x0000002219197220 */ /* 0x080fe20000400000 */
[----:B------:R-:W-:Y:S01]  /*3fb0*/  F2FP.BF16.F32.PACK_AB R29, RZ, R29 ;  /* 0x0000001dff1d723e */ /* 0x000fe200000010ff */
[----:B------:R-:W-:Y:S01]  /*3fc0*/  FMUL R26, R26, R34 ;  /* 0x000000221a1a7220 */ /* 0x000fe20000400000 */
[----:B------:R-:W-:Y:S01]  /*3fd0*/  LEA R6, P5, R2, R4, 0x4 ;  /* 0x0000000402067211 */ /* 0x000fe200078a20ff */
[----:B------:R-:W-:Y:S01]  /*3fe0*/  @P4 STG.E.U16 desc[UR40][R4.64], R28 ;  /* 0x0000001c04004986 */ /* 0x000fe2000c101528 */
[----:B------:R-:W-:Y:S01]  /*3ff0*/  ISETP.GT.AND P4, PT, R56, RZ, P1 ;  /* 0x000000ff3800720c */ /* 0x000fe20000f84270 */
[----:B------:R-:W-:Y:S01]  /*4000*/  FMUL R27, R27, R34 ;  /* 0x000000221b1b7220 */ /* 0x000fe20000400000 */
[----:B------:R-:W-:-:S02]  /*4010*/  ISETP.GT.AND P2, PT, R54, 0x80, PT ;  /* 0x000000803600780c */ /* 0x000fc40003f44270 */
[----:B------:R-:W-:Y:S01]  /*4020*/  F2FP.BF16.F32.PACK_AB R30, RZ, R30 ;  /* 0x0000001eff1e723e */ /* 0x000fe200000010ff */
[----:B------:R0:W-:Y:S01]  /*4030*/  @P3 STG.E.U16 desc[UR40][R4.64+0x2], R29 ;  /* 0x0000021d04003986 */ /* 0x0001e2000c101528 */
[----:B------:R-:W-:Y:S02]  /*4040*/  LEA.HI.X R7, R2, R5, R3, 0x4, P5 ;  /* 0x0000000502077211 */ /* 0x000fe400028f2403 */
[----:B------:R-:W-:Y:S02]  /*4050*/  ISETP.GT.AND P3, PT, R56, RZ, P2 ;  /* 0x000000ff3800720c */ /* 0x000fe40001764270 */
[----:B------:R-:W-:Y:S02]  /*4060*/  ISETP.GT.AND P0, PT, R54, 0x88, PT ;  /* 0x000000883600780c */ /* 0x000fe40003f04270 */
[C---:B------:R-:W-:Y:S01]  /*4070*/  ISETP.GT.AND P1, PT, R56.reuse, 0x1, P1 ;  /* 0x000000013800780c */ /* 0x040fe20000f24270 */
[----:B------:R-:W-:Y:S01]  /*4080*/  @P4 STG.E.U16 desc[UR40][R6.64], R30 ;  /* 0x0000001e06004986 */ /* 0x000fe2000c101528 */
[----:B------:R-:W-:-:S02]  /*4090*/  ISETP.GT.AND P4, PT, R56, RZ, P0 ;  /* 0x000000ff3800720c */ /* 0x000fc40000784270 */
[----:B------:R-:W-:Y:S01]  /*40a0*/  ISETP.GT.AND P0, PT, R56, 0x1, P0 ;  /* 0x000000013800780c */ /* 0x000fe20000704270 */
[----:B0-----:R-:W-:Y:S01]  /*40b0*/  IMAD.WIDE.U32 R4, R2, 0xf0, R6 ;  /* 0x000000f002047825 */ /* 0x001fe200078e0006 */
[----:B------:R-:W-:Y:S02]  /*40c0*/  ISETP.GT.AND P2, PT, R56, 0x1, P2 ;  /* 0x000000013800780c */ /* 0x000fe40001744270 */
[C---:B------:R-:W-:Y:S01]  /*40d0*/  SHF.L.U64.HI R9, R2.reuse, 0x8, R3 ;  /* 0x0000000802097819 */ /* 0x040fe20000010203 */
[C-C-:B------:R-:W-:Y:S01]  /*40e0*/  IMAD.IADD R3, R11.reuse, 0x1, R5.reuse ;  /* 0x000000010b037824 */ /* 0x140fe200078e0205 */
[----:B------:R-:W-:Y:S01]  /*40f0*/  LEA R8, P5, R2, R6, 0x8 ;  /* 0x0000000602087211 */ /* 0x000fe200078a40ff */
[----:B------:R-:W-:Y:S01]  /*4100*/  @P3 IMAD.MOV.U32 R2, RZ, RZ, R4 ;  /* 0x000000ffff023224 */ /* 0x000fe200078e0004 */
[----:B------:R-:W-:Y:S01]  /*4110*/  F2FP.BF16.F32.PACK_AB R31, RZ, R31 ;  /* 0x0000001fff1f723e */ /* 0x000fe200000010ff */
[----:B------:R-:W-:Y:S01]  /*4120*/  IMAD.IADD R5, R11, 0x1, R5 ;  /* 0x000000010b057824 */ /* 0x000fe200078e0205 */
[----:B------:R-:W-:Y:S01]  /*4130*/  F2FP.BF16.F32.PACK_AB R24, RZ, R24 ;  /* 0x00000018ff18723e */ /* 0x000fe200000010ff */
[----:B------:R-:W-:Y:S01]  /*4140*/  IMAD.X R9, R9, 0x1, R7, P5 ;  /* 0x0000000109097824 */ /* 0x000fe200028e0607 */
[----:B------:R-:W-:Y:S01]  /*4150*/  F2FP.BF16.F32.PACK_AB R25, RZ, R25 ;  /* 0x00000019ff19723e */ /* 0x000fe200000010ff */
[----:B------:R-:W-:Y:S01]  /*4160*/  @P1 STG.E.U16 desc[UR40][R6.64+0x2], R31 ;  /* 0x0000021f06001986 */ /* 0x000fe2000c101528 */
[----:B------:R-:W-:-:S02]  /*4170*/  F2FP.BF16.F32.PACK_AB R26, RZ, R26 ;  /* 0x0000001aff1a723e */ /* 0x000fc400000010ff */
[----:B------:R-:W-:Y:S01]  /*4180*/  F2FP.BF16.F32.PACK_AB R27, RZ, R27 ;  /* 0x0000001bff1b723e */ /* 0x000fe200000010ff */
[----:B------:R0:W-:Y:S04]  /*4190*/  @P3 STG.E.U16 desc[UR40][R2.64], R24 ;  /* 0x0000001802003986 */ /* 0x0001e8000c101528 */
[----:B------:R4:W-:Y:S04]  /*41a0*/  @P2 STG.E.U16 desc[UR40][R4.64+0x2], R25 ;  /* 0x0000021904002986 */ /* 0x0009e8000c101528 */
[----:B------:R4:W-:Y:S01]  /*41b0*/  @P4 STG.E.U16 desc[UR40][R8.64], R26 ;  /* 0x0000001a08004986 */ /* 0x0009e2000c101528 */
[----:B0-----:R-:W-:-:S02]  /*41c0*/  @P0 IMAD.MOV.U32 R2, RZ, RZ, R8 ;  /* 0x000000ffff020224 */ /* 0x001fc400078e0008 */
[----:B------:R-:W-:-:S05]  /*41d0*/  @P0 IMAD.MOV.U32 R3, RZ, RZ, R9 ;  /* 0x000000ffff030224 */ /* 0x000fca00078e0009 */
[----:B------:R4:W-:Y:S02]  /*41e0*/  @P0 STG.E.U16 desc[UR40][R2.64+0x2], R27 ;  /* 0x0000021b02000986 */ /* 0x0009e4000c101528 */
.L_x_40:
[----:B------:R-:W-:Y:S05]  /*41f0*/  BSYNC B0 ;  /* 0x0000000000007941 */ /* 0x000fea0003800000 */
.L_x_28:
[----:B------:R-:W-:Y:S01]  /*4200*/  IADD3 R16, P0, R16, UR38, RZ ;  /* 0x0000002610107c10 */ /* 0x000fe2000ff1e0ff */
[----:B------:R-:W-:Y:S01]  /*4210*/  ULDC.64 UR4, c[0x0][0x650] ;  /* 0x0001940000047ab9 */ /* 0x000fe20000000a00 */
[----:B0--34-:R-:W-:Y:S01]  /*4220*/  PRMT R2, RZ, 0x7610, R2 ;  /* 0x00007610ff027816 */ /* 0x019fe20000000002 */
[----:B------:R-:W-:Y:S01]  /*4230*/  IMAD.MOV.U32 R38, RZ, RZ, -0x1 ;  /* 0xffffffffff267424 */ /* 0x000fe200078e00ff */
[----:B------:R-:W-:Y:S01]  /*4240*/  IADD3.X R17, R17, UR37, RZ, P0, !PT ;  /* 0x0000002511117c10 */ /* 0x000fe200087fe4ff */
[----:B------:R-:W-:Y:S01]  /*4250*/  IMAD.MOV.U32 R23, RZ, RZ, -0x1 ;  /* 0xffffffffff177424 */ /* 0x000fe200078e00ff */
[----:B------:R-:W-:-:S04]  /*4260*/  ISETP.GE.U32.AND P0, PT, R16, UR4, PT ;  /* 0x0000000410007c0c */ /* 0x000fc8000bf06070 */
[----:B------:R-:W-:-:S13]  /*4270*/  ISETP.GE.U32.AND.EX P0, PT, R17, UR5, PT, P0 ;  /* 0x0000000511007c0c */ /* 0x000fda000bf06100 */
[----:B------:R-:W-:Y:S05]  /*4280*/  @P0 BRA `(.L_x_41) ;  /* 0x0000000400640947 */ /* 0x000fea0003800000 */
[----:B------:R-:W0:Y:S01]  /*4290*/  S2R R10, SR_CTAID.X ;  /* 0x00000000000a7919 */ /* 0x000e220000002500 */
[----:B------:R-:W3:Y:S01]  /*42a0*/  LDC.64 R8, c[0x0][0x628] ;  /* 0x00018a00ff087b82 */ /* 0x000ee20000000a00 */
[----:B------:R-:W-:Y:S01]  /*42b0*/  ULDC UR4, c[0x0][0x150] ;  /* 0x0000540000047ab9 */ /* 0x000fe20000000800 */
[----:B--2---:R-:W-:Y:S01]  /*42c0*/  IMAD.MOV.U32 R6, RZ, RZ, R16 ;  /* 0x000000ffff067224 */ /* 0x004fe200078e0010 */
[----:B------:R-:W2:Y:S01]  /*42d0*/  S2R R20, SR_CTAID.Y ;  /* 0x0000000000147919 */ /* 0x000ea20000002600 */
[----:B------:R-:W-:-:S04]  /*42e0*/  IMAD.MOV.U32 R7, RZ, RZ, R17 ;  /* 0x000000ffff077224 */ /* 0x000fc800078e0011 */
[----:B------:R-:W4:Y:S08]  /*42f0*/  LDC R15, c[0x0][0x144] ;  /* 0x00005100ff0f7b82 */ /* 0x000f300000000800 */
[----:B------:R-:W1:Y:S08]  /*4300*/  LDC R0, c[0x0][0x630] ;  /* 0x00018c00ff007b82 */ /* 0x000e700000000800 */
[----:B-----5:R-:W1:Y:S01]  /*4310*/  LDC.64 R12, c[0x0][0x620] ;  /* 0x00018800ff0c7b82 */ /* 0x020e620000000a00 */
[----:B---3--:R-:W-:-:S04]  /*4320*/  ISETP.NE.U32.AND P0, PT, R8, RZ, PT ;  /* 0x000000ff0800720c */ /* 0x008fc80003f05070 */
[----:B------:R-:W-:Y:S02]  /*4330*/  ISETP.NE.AND.EX P0, PT, R9, RZ, PT, P0 ;  /* 0x000000ff0900720c */ /* 0x000fe40003f05300 */
[----:B0-----:R-:W-:-:S05]  /*4340*/  I2FP.F32.U32 R2, R10 ;  /* 0x0000000a00027245 */ /* 0x001fca0000201000 */
[----:B------:R-:W-:-:S04]  /*4350*/  FMUL R2, R2, UR4 ;  /* 0x0000000402027c20 */ /* 0x000fc80008400000 */
[----:B------:R0:W3:Y:S02]  /*4360*/  F2I.U32.TRUNC.NTZ R14, R2 ;  /* 0x00000002000e7305 */ /* 0x0000e4000020f000 */
[----:B--2-4-:R-:W-:Y:S05]  /*4370*/  @!P0 BRA `(.L_x_42) ;  /* 0x0000000000288947 */ /* 0x014fea0003800000 */
[----:B------:R-:W2:Y:S02]  /*4380*/  LDC R3, c[0x0][0x634] ;  /* 0x00018d00ff037b82 */ /* 0x000ea40000000800 */
[----:B--2---:R-:W-:-:S05]  /*4390*/  IADD3 R7, P0, R16, R3, RZ ;  /* 0x0000000310077210 */ /* 0x004fca0007f1e0ff */
[----:B------:R-:W-:-:S04]  /*43a0*/  IMAD.X R11, RZ, RZ, R17, P0 ;  /* 0x000000ffff0b7224 */ /* 0x000fc800000e0611 */
[----:B0-----:R-:W-:-:S04]  /*43b0*/  IMAD.WIDE.U32 R2, R11, R8, RZ ;  /* 0x000000080b027225 */ /* 0x001fc800078e00ff */
[----:B------:R-:W-:-:S04]  /*43c0*/  IMAD.WIDE.U32 R4, P0, R7, R9, R2 ;  /* 0x0000000907047225 */ /* 0x000fc80007800002 */
[----:B------:R-:W-:-:S04]  /*43d0*/  IMAD.WIDE.U32 R2, R7, R8, RZ ;  /* 0x0000000807027225 */ /* 0x000fc800078e00ff */
[----:B------:R-:W-:Y:S01]  /*43e0*/  IMAD.X R7, RZ, RZ, RZ, P0 ;  /* 0x000000ffff077224 */ /* 0x000fe200000e06ff */
[----:B------:R-:W-:Y:S01]  /*43f0*/  IADD3 RZ, P0, R3, R4, RZ ;  /* 0x0000000403ff7210 */ /* 0x000fe20007f1e0ff */
[----:B------:R-:W-:-:S04]  /*4400*/  IMAD.MOV.U32 R6, RZ, RZ, R5 ;  /* 0x000000ffff067224 */ /* 0x000fc800078e0005 */
[----:B------:R-:W-:-:S08]  /*4410*/  IMAD.WIDE.U32.X R6, R11, R9, R6, P0 ;  /* 0x000000090b067225 */ /* 0x000fd000000e0406 */
.L_x_42:
[----:B------:R-:W2:Y:S01]  /*4420*/  LDC.64 R26, c[0x0][0x640] ;  /* 0x00019000ff1a7b82 */ /* 0x000ea20000000a00 */
[-CC-:B-1----:R-:W-:Y:S01]  /*4430*/  SHF.R.U64 R23, R6, R0.reuse, R7.reuse ;  /* 0x0000000006177219 */ /* 0x182fe20000001207 */
[----:B---3--:R-:W-:Y:S01]  /*4440*/  IMAD.MOV R14, RZ, RZ, -R14 ;  /* 0x000000ffff0e7224 */ /* 0x008fe200078e0a0e */
[----:B------:R-:W-:Y:S01]  /*4450*/  SHF.R.U32.HI R0, RZ, R0, R7 ;  /* 0x00000000ff007219 */ /* 0x000fe20000011607 */
[----:B------:R-:W-:Y:S01]  /*4460*/  ULDC UR4, c[0x0][0x154] ;  /* 0x0000550000047ab9 */ /* 0x000fe20000000800 */
[----:B------:R-:W-:Y:S01]  /*4470*/  IADD3 R5, P0, RZ, -R23, RZ ;  /* 0x80000017ff057210 */ /* 0x000fe20007f1e0ff */
[----:B------:R-:W-:Y:S02]  /*4480*/  IMAD R15, R15, R14, R10 ;  /* 0x0000000e0f0f7224 */ /* 0x000fe400078e020a */
[----:B------:R-:W1:Y:S01]  /*4490*/  LDC R4, c[0x0][0x618] ;  /* 0x00018600ff047b82 */ /* 0x000e620000000800 */
[----:B------:R-:W-:Y:S02]  /*44a0*/  IMAD.MOV.U32 R7, RZ, RZ, 0x1 ;  /* 0x00000001ff077424 */ /* 0x000fe400078e00ff */
[----:B------:R-:W-:-:S04]  /*44b0*/  IMAD.X R3, RZ, RZ, ~R0, P0 ;  /* 0x000000ffff037224 */ /* 0x000fc800000e0e00 */
[-C--:B------:R-:W-:Y:S01]  /*44c0*/  IMAD R0, R3, R12.reuse, RZ ;  /* 0x0000000c03007224 */ /* 0x080fe200078e02ff */
[----:B------:R-:W3:Y:S01]  /*44d0*/  LDC R6, c[0x0][0x608] ;  /* 0x00018200ff067b82 */ /* 0x000ee20000000800 */
[----:B0-----:R-:W-:-:S04]  /*44e0*/  IMAD.WIDE.U32 R2, R5, R12, R16 ;  /* 0x0000000c05027225 */ /* 0x001fc800078e0010 */
[----:B------:R-:W-:Y:S01]  /*44f0*/  IMAD R5, R5, R13, R0 ;  /* 0x0000000d05057224 */ /* 0x000fe200078e0200 */
[----:B------:R-:W-:Y:S02]  /*4500*/  I2FP.F32.U32 R0, R20 ;  /* 0x0000001400007245 */ /* 0x000fe40000201000 */
[----:B------:R-:W0:Y:S01]  /*4510*/  LDC R24, c[0x0][0x658] ;  /* 0x00019600ff187b82 */ /* 0x000e220000000800 */
[----:B------:R-:W-:Y:S01]  /*4520*/  IMAD.IADD R3, R3, 0x1, R5 ;  /* 0x0000000103037824 */ /* 0x000fe200078e0205 */
[----:B--2---:R-:W-:Y:S01]  /*4530*/  ISETP.NE.U32.AND P0, PT, R26, RZ, PT ;  /* 0x000000ff1a00720c */ /* 0x004fe20003f05070 */
[----:B------:R-:W-:Y:S01]  /*4540*/  FMUL R0, R0, UR4 ;  /* 0x0000000400007c20 */ /* 0x000fe20008400000 */
[----:B------:R-:W-:Y:S02]  /*4550*/  IMAD.MOV.U32 R5, RZ, RZ, -0x1 ;  /* 0xffffffffff057424 */ /* 0x000fe400078e00ff */
[----:B------:R-:W-:Y:S01]  /*4560*/  ISETP.NE.AND.EX P0, PT, R27, RZ, PT, P0 ;  /* 0x000000ff1b00720c */ /* 0x000fe20003f05300 */
[----:B------:R2:W4:Y:S01]  /*4570*/  F2I.U32.TRUNC.NTZ R12, R0 ;  /* 0x00000000000c7305 */ /* 0x000522000020f000 */
[----:B------:R-:W2:Y:S01]  /*4580*/  LDC R13, c[0x0][0x148] ;  /* 0x00005200ff0d7b82 */ /* 0x000ea20000000800 */
[----:B-1----:R-:W-:-:S02]  /*4590*/  SHF.R.U64 R10, R2, R4, R3 ;  /* 0x00000004020a7219 */ /* 0x002fc40000001203 */
[----:B------:R-:W-:-:S05]  /*45a0*/  SHF.R.U32.HI R3, RZ, R4, R3 ;  /* 0x00000004ff037219 */ /* 0x000fca0000011603 */
[----:B------:R-:W1:Y:S01]  /*45b0*/  LDC R14, c[0x0][0x600] ;  /* 0x00018000ff0e7b82 */ /* 0x000e620000000800 */
[-CC-:B---3--:R-:W-:Y:S02]  /*45c0*/  SHF.R.U64 R8, R10, R6.reuse, R3.reuse ;  /* 0x000000060a087219 */ /* 0x188fe40000001203 */
[----:B------:R-:W-:-:S05]  /*45d0*/  SHF.R.U32.HI R3, RZ, R6, R3 ;  /* 0x00000006ff037219 */ /* 0x000fca0000011603 */
[----:B------:R-:W3:Y:S01]  /*45e0*/  LDC R25, c[0x0][0x648] ;  /* 0x00019200ff197b82 */ /* 0x000ee20000000800 */
[-CC-:B0-----:R-:W-:Y:S02]  /*45f0*/  SHF.R.U64 R11, R8, R24.reuse, R3.reuse ;  /* 0x00000018080b7219 */ /* 0x181fe40000001203 */
[-C--:B------:R-:W-:Y:S02]  /*4600*/  SHF.L.U32 R5, R5, R24.reuse, RZ ;  /* 0x0000001805057219 */ /* 0x080fe400000006ff */
[-C--:B------:R-:W-:Y:S01]  /*4610*/  SHF.R.U32.HI R3, RZ, R24.reuse, R3 ;  /* 0x00000018ff037219 */ /* 0x080fe20000011603 */
[----:B------:R-:W-:Y:S01]  /*4620*/  IMAD.MOV.U32 R2, RZ, RZ, R11 ;  /* 0x000000ffff027224 */ /* 0x000fe200078e000b */
[----:B------:R-:W-:Y:S01]  /*4630*/  SHF.L.U32 R24, R7, R24, RZ ;  /* 0x0000001807187219 */ /* 0x000fe200000006ff */
[----:B------:R-:W0:Y:S01]  /*4640*/  LDC R28, c[0x0][0x638] ;  /* 0x00018e00ff1c7b82 */ /* 0x000e220000000800 */
[----:B------:R-:W-:-:S07]  /*4650*/  LOP3.LUT R21, RZ, R5, RZ, 0x33, !PT ;  /* 0x00000005ff157212 */ /* 0x000fce00078e33ff */
[----:B------:R-:W0:Y:S01]  /*4660*/  LDC R29, c[0x0][0x610] ;  /* 0x00018400ff1d7b82 */ /* 0x000e220000000800 */
[----:B----4-:R-:W-:Y:S05]  /*4670*/  @!P0 BRA `(.L_x_43) ;  /* 0x0000000000288947 */ /* 0x010fea0003800000 */
[----:B--2---:R-:W2:Y:S02]  /*4680*/  LDC R0, c[0x0][0x64c] ;  /* 0x00019300ff007b82 */ /* 0x004ea40000000800 */
[----:B--2---:R-:W-:-:S05]  /*4690*/  IADD3 R7, P0, R11, R0, RZ ;  /* 0x000000000b077210 */ /* 0x004fca0007f1e0ff */
        /* <DEDUP_REMOVED lines=8> */
.L_x_43:
[----:B------:R-:W-:Y:S01]  /*4720*/  ISETP.NE.AND P0, PT, R19, 0x1, PT ;  /* 0x000000011300780c */ /* 0x000fe20003f05270 */
[----:B-1----:R-:W-:Y:S01]  /*4730*/  VIADD R5, R14, 0xffffffff ;  /* 0xffffffff0e057836 */ /* 0x002fe20000000000 */
[----:B--23--:R-:W-:Y:S01]  /*4740*/  SHF.R.U64 R0, R2, R25, R3 ;  /* 0x0000001902007219 */ /* 0x00cfe20000001203 */
[----:B------:R-:W-:Y:S01]  /*4750*/  IMAD.MOV R12, RZ, RZ, -R12 ;  /* 0x000000ffff0c7224 */ /* 0x000fe200078e0a0c */
[----:B------:R-:W-:Y:S01]  /*4760*/  LOP3.LUT R3, R8, R21, RZ, 0xc0, !PT ;  /* 0x0000001508037212 */ /* 0x000fe200078ec0ff */
[----:B------:R-:W-:Y:S02]  /*4770*/  IMAD.MOV.U32 R4, RZ, RZ, 0x1 ;  /* 0x00000001ff047424 */ /* 0x000fe400078e00ff */
[----:B------:R-:W-:Y:S02]  /*4780*/  IMAD.MOV R2, RZ, RZ, -R0 ;  /* 0x000000ffff027224 */ /* 0x000fe400078e0a00 */
[----:B------:R-:W-:Y:S01]  /*4790*/  IMAD R0, R24, R0, R3 ;  /* 0x0000000018007224 */ /* 0x000fe200078e0203 */
[----:B------:R-:W-:Y:S01]  /*47a0*/  LOP3.LUT R3, R10, R5, RZ, 0xc0, !PT ;  /* 0x000000050a037212 */ /* 0x000fe200078ec0ff */
[----:B0-----:R-:W-:-:S02]  /*47b0*/  IMAD R2, R2, R28, R11 ;  /* 0x0000001c02027224 */ /* 0x001fc400078e020b */
[----:B------:R-:W-:Y:S02]  /*47c0*/  @P0 IMAD R15, R13, R12, R20 ;  /* 0x0000000c0d0f0224 */ /* 0x000fe400078e0214 */
[----:B------:R-:W-:Y:S01]  /*47d0*/  IMAD R3, R2, R14, R3 ;  /* 0x0000000e02037224 */ /* 0x000fe200078e0203 */
[----:B------:R-:W-:Y:S01]  /*47e0*/  PRMT R2, R4, 0x7610, R2 ;  /* 0x0000761004027816 */ /* 0x000fe20000000002 */
[----:B------:R-:W-:-:S05]  /*47f0*/  IMAD R0, R0, R29, R15 ;  /* 0x0000001d00007224 */ /* 0x000fca00078e020f */
[----:B------:R-:W-:Y:S02]  /*4800*/  SEL R38, R3, R0, !P0 ;  /* 0x0000000003267207 */ /* 0x000fe40004000000 */
[----:B------:R-:W-:-:S07]  /*4810*/  SEL R0, R0, R3, !P0 ;  /* 0x0000000300007207 */ /* 0x000fce0004000000 */
.L_x_41:
[----:B------:R-:W-:Y:S01]  /*4820*/  LOP3.LUT P0, RZ, R2, 0xff, RZ, 0xc0, !PT ;  /* 0x000000ff02ff7812 */ /* 0x000fe2000780c0ff */
[----:B------:R-:W-:-:S12]  /*4830*/  IMAD.MOV.U32 R37, RZ, RZ, R0 ;  /* 0x000000ffff257224 */ /* 0x000fd800078e0000 */
[----:B------:R-:W-:Y:S05]  /*4840*/  @P0 BRA `(.L_x_44) ;  /* 0xffffffc800000947 */ /* 0x000fea000383ffff */
[----:B------:R-:W-:Y:S05]  /*4850*/  EXIT ;  /* 0x000000000000794d */ /* 0x000fea0003800000 */
.L_x_3:
        /* <DEDUP_REMOVED lines=26> */
.L_x_46:
[-CC-:B------:R-:W-:Y:S01]  /*4a00*/  SHF.R.U64 R13, R10, R14.reuse, R11.reuse ;  /* 0x0000000e0a0d7219 */ /* 0x180fe2000000120b */
[----:B------:R-:W0:Y:S01]  /*4a10*/  LDC.64 R26, c[0x0][0x640] ;  /* 0x00019000ff1a7b82 */ /* 0x000e220000000a00 */
[----:B------:R-:W-:Y:S01]  /*4a20*/  SHF.R.U32.HI R5, RZ, R14, R11 ;  /* 0x0000000eff057219 */ /* 0x000fe2000001160b */
[----:B------:R-:W-:Y:S01]  /*4a30*/  ULDC UR4, c[0x0][0x150] ;  /* 0x0000540000047ab9 */ /* 0x000fe20000000800 */
[----:B------:R-:W-:Y:S02]  /*4a40*/  IADD3 R9, P0, RZ, -R13, RZ ;  /* 0x8000000dff097210 */ /* 0x000fe40007f1e0ff */
[----:B------:R-:W-:-:S03]  /*4a50*/  I2FP.F32.U32 R6, R4 ;  /* 0x0000000400067245 */ /* 0x000fc60000201000 */
[----:B------:R-:W1:Y:S01]  /*4a60*/  LDC R12, c[0x0][0x618] ;  /* 0x00018600ff0c7b82 */ /* 0x000e620000000800 */
[----:B------:R-:W-:Y:S02]  /*4a70*/  IMAD.X R5, RZ, RZ, ~R5, P0 ;  /* 0x000000ffff057224 */ /* 0x000fe400000e0e05 */
[----:B------:R-:W-:Y:S01]  /*4a80*/  FMUL R11, R6, UR4 ;  /* 0x00000004060b7c20 */ /* 0x000fe20008400000 */
[----:B------:R-:W-:Y:S01]  /*4a90*/  IMAD.WIDE.U32 R6, R9, R20, R16 ;  /* 0x0000001409067225 */ /* 0x000fe200078e0010 */
[----:B------:R-:W-:-:S03]  /*4aa0*/  ULDC UR4, c[0x0][0x154] ;  /* 0x0000550000047ab9 */ /* 0x000fc60000000800 */
[----:B------:R-:W-:Y:S01]  /*4ab0*/  IMAD R8, R5, R20, RZ ;  /* 0x0000001405087224 */ /* 0x000fe200078e02ff */
[----:B------:R-:W2:Y:S01]  /*4ac0*/  LDC R15, c[0x0][0x144] ;  /* 0x00005100ff0f7b82 */ /* 0x000ea20000000800 */
[----:B------:R-:W3:Y:S02]  /*4ad0*/  F2I.U32.TRUNC.NTZ R11, R11 ;  /* 0x0000000b000b7305 */ /* 0x000ee4000020f000 */
[----:B------:R-:W-:Y:S02]  /*4ae0*/  IMAD R5, R9, R21, R8 ;  /* 0x0000001509057224 */ /* 0x000fe400078e0208 */
[----:B------:R-:W-:Y:S02]  /*4af0*/  IMAD.MOV.U32 R8, RZ, RZ, -0x1 ;  /* 0xffffffffff087424 */ /* 0x000fe400078e00ff */
[----:B------:R-:W-:Y:S01]  /*4b00*/  IMAD.IADD R5, R7, 0x1, R5 ;  /* 0x0000000107057824 */ /* 0x000fe200078e0205 */
[----:B------:R-:W4:Y:S01]  /*4b10*/  LDC R20, c[0x0][0x608] ;  /* 0x00018200ff147b82 */ /* 0x000f220000000800 */
[----:B------:R-:W-:-:S02]  /*4b20*/  I2FP.F32.U32 R7, R3 ;  /* 0x0000000300077245 */ /* 0x000fc40000201000 */
[----:B0-----:R-:W-:-:S03]  /*4b30*/  ISETP.NE.U32.AND P0, PT, R26, RZ, PT ;  /* 0x000000ff1a00720c */ /* 0x001fc60003f05070 */
[----:B------:R-:W-:Y:S01]  /*4b40*/  FMUL R7, R7, UR4 ;  /* 0x0000000407077c20 */ /* 0x000fe20008400000 */
[----:B------:R-:W-:Y:S01]  /*4b50*/  ISETP.NE.AND.EX P0, PT, R27, RZ, PT, P0 ;  /* 0x000000ff1b00720c */ /* 0x000fe20003f05300 */
[----:B------:R-:W0:Y:S01]  /*4b60*/  LDC R9, c[0x0][0x658] ;  /* 0x00019600ff097b82 */ /* 0x000e220000000800 */
[-C--:B-1----:R-:W-:Y:S01]  /*4b70*/  SHF.R.U64 R10, R6, R12.reuse, R5 ;  /* 0x0000000c060a7219 */ /* 0x082fe20000001205 */
[----:B---3--:R-:W-:Y:S01]  /*4b80*/  IMAD.MOV R6, RZ, RZ, -R11 ;  /* 0x000000ffff067224 */ /* 0x008fe200078e0a0b */
[----:B------:R-:W-:Y:S02]  /*4b90*/  SHF.R.U32.HI R5, RZ, R12, R5 ;  /* 0x0000000cff057219 */ /* 0x000fe40000011605 */
[----:B------:R1:W3:Y:S03]  /*4ba0*/  F2I.U32.TRUNC.NTZ R12, R7 ;  /* 0x00000007000c7305 */ /* 0x0002e6000020f000 */
[----:B------:R-:W1:Y:S01]  /*4bb0*/  LDC R14, c[0x0][0x148] ;  /* 0x00005200ff0e7b82 */ /* 0x000e620000000800 */
[----:B--2---:R-:W-:-:S02]  /*4bc0*/  IMAD R25, R15, R6, R4 ;  /* 0x000000060f197224 */ /* 0x004fc400078e0204 */
[----:B------:R-:W-:-:S05]  /*4bd0*/  IMAD.MOV.U32 R6, RZ, RZ, 0x1 ;  /* 0x00000001ff067424 */ /* 0x000fca00078e00ff */
[----:B------:R-:W2:Y:S01]  /*4be0*/  LDC R23, c[0x0][0x600] ;  /* 0x00018000ff177b82 */ /* 0x000ea20000000800 */
[-CC-:B----4-:R-:W-:Y:S02]  /*4bf0*/  SHF.R.U64 R15, R10, R20.reuse, R5.reuse ;  /* 0x000000140a0f7219 */ /* 0x190fe40000001205 */
[----:B------:R-:W-:-:S05]  /*4c00*/  SHF.R.U32.HI R4, RZ, R20, R5 ;  /* 0x00000014ff047219 */ /* 0x000fca0000011605 */
[----:B------:R-:W4:Y:S01]  /*4c10*/  LDC R24, c[0x0][0x648] ;  /* 0x00019200ff187b82 */ /* 0x000f220000000800 */
        /* <DEDUP_REMOVED lines=19> */
.L_x_47:
[----:B------:R-:W-:Y:S01]  /*4d50*/  ISETP.NE.AND P0, PT, R19, 0x1, PT ;  /* 0x000000011300780c */ /* 0x000fe20003f05270 */
[----:B--2---:R-:W-:Y:S01]  /*4d60*/  VIADD R7, R23, 0xffffffff ;  /* 0xffffffff17077836 */ /* 0x004fe20000000000 */
[----:B----4-:R-:W-:Y:S01]  /*4d70*/  SHF.R.U64 R5, R4, R24, R5 ;  /* 0x0000001804057219 */ /* 0x010fe20000001205 */
[----:B------:R-:W-:Y:S01]  /*4d80*/  IMAD.MOV R12, RZ, RZ, -R12 ;  /* 0x000000ffff0c7224 */ /* 0x000fe200078e0a0c */
[----:B------:R-:W-:Y:S02]  /*4d90*/  LOP3.LUT R4, R15, R30, RZ, 0xc0, !PT ;  /* 0x0000001e0f047212 */ /* 0x000fe400078ec0ff */
[----:B------:R-:W-:Y:S01]  /*4da0*/  LOP3.LUT R10, R10, R7, RZ, 0xc0, !PT ;  /* 0x000000070a0a7212 */ /* 0x000fe200078ec0ff */
[----:B------:R-:W-:Y:S02]  /*4db0*/  IMAD.MOV R6, RZ, RZ, -R5 ;  /* 0x000000ffff067224 */ /* 0x000fe400078e0a05 */
[----:B------:R-:W-:Y:S02]  /*4dc0*/  IMAD R4, R20, R5, R4 ;  /* 0x0000000514047224 */ /* 0x000fe400078e0204 */
[----:B------:R-:W-:-:S02]  /*4dd0*/  IMAD.MOV.U32 R7, RZ, RZ, 0x1 ;  /* 0x00000001ff077424 */ /* 0x000fc400078e00ff */
[----:B------:R-:W-:Y:S02]  /*4de0*/  @P0 IMAD R25, R14, R12, R3 ;  /* 0x0000000c0e190224 */ /* 0x000fe400078e0203 */
[----:B0-----:R-:W-:Y:S02]  /*4df0*/  IMAD R3, R6, R28, R21 ;  /* 0x0000001c06037224 */ /* 0x001fe400078e0215 */
[----:B------:R-:W-:Y:S02]  /*4e00*/  IMAD R12, R4, R29, R25 ;  /* 0x0000001d040c7224 */ /* 0x000fe400078e0219 */
[----:B------:R-:W-:Y:S02]  /*4e10*/  IMAD R3, R3, R23, R10 ;  /* 0x0000001703037224 */ /* 0x000fe400078e020a */
[----:B------:R-:W-:-:S03]  /*4e20*/  IMAD.MOV.U32 R6, RZ, RZ, R13 ;  /* 0x000000ffff067224 */ /* 0x000fc600078e000d */
[----:B------:R-:W-:Y:S02]  /*4e30*/  SEL R20, R3, R12, !P0 ;  /* 0x0000000c03147207 */ /* 0x000fe40004000000 */
[----:B------:R-:W-:-:S07]  /*4e40*/  SEL R12, R12, R3, !P0 ;  /* 0x000000030c0c7207 */ /* 0x000fce0004000000 */
.L_x_45:
[----:B------:R-:W-:-:S08]  /*4e50*/  NOP ;  /* 0x0000000000007918 */ /* 0x000fd00000000000 */
[----:B------:R-:W0:-:S00]  /*4e60*/  USETMAXREG.DEALLOC.CTAPOOL 0x28 ;  /* 0x00000028000079c8 */ /* 0x000e0000080e0500 */
[----:B0-----:R-:W-:-:S13]  /*4e70*/  ISETP.NE.AND P0, PT, R0, RZ, PT ;  /* 0x000000ff0000720c */ /* 0x001fda0003f05270 */
[----:B------:R-:W-:Y:S05]  /*4e80*/  @P0 EXIT ;  /* 0x000000000000094d */ /* 0x000fea0003800000 */
[----:B------:R-:W-:Y:S01]  /*4e90*/  LOP3.LUT P0, RZ, R7, 0xff, RZ, 0xc0, !PT ;  /* 0x000000ff07ff7812 */ /* 0x000fe2000780c0ff */
[----:B------:R-:W-:Y:S02]  /*4ea0*/  IMAD.MOV.U32 R0, RZ, RZ, 0x1 ;  /* 0x00000001ff007424 */ /* 0x000fe400078e00ff */
[----:B------:R-:W-:-:S10]  /*4eb0*/  IMAD.MOV.U32 R8, RZ, RZ, RZ ;  /* 0x000000ffff087224 */ /* 0x000fd400078e00ff */
[----:B------:R-:W-:Y:S05]  /*4ec0*/  @!P0 BRA `(.L_x_48) ;  /* 0x0000000c00a88947 */ /* 0x000fea0003800000 */
[----:B------:R-:W0:Y:S01]  /*4ed0*/  LDC R0, c[0x0][0x28c] ;  /* 0x0000a300ff007b82 */ /* 0x000e220000000800 */
[----:B------:R-:W-:Y:S01]  /*4ee0*/  LOP3.LUT P0, RZ, R22, 0x1f, RZ, 0xc0, !PT ;  /* 0x0000001f16ff7812 */ /* 0x000fe2000780c0ff */
[----:B------:R-:W-:Y:S01]  /*4ef0*/  ULDC UR21, c[0x0][0x658] ;  /* 0x0001960000157ab9 */ /* 0x000fe20000000800 */
[----:B------:R-:W-:Y:S01]  /*4f00*/  UMOV UR4, 0xffffffff ;  /* 0xffffffff00047882 */ /* 0x000fe20000000000 */
[----:B------:R-:W-:Y:S01]  /*4f10*/  BSSY B0, `(.L_x_48) ;  /* 0x00000e5000007945 */ /* 0x000fe20003800000 */
[----:B------:R-:W-:Y:S01]  /*4f20*/  USHF.L.U32 UR4, UR4, UR21, URZ ;  /* 0x0000001504047299 */ /* 0x000fe2000800063f */
[C---:B------:R-:W-:Y:S01]  /*4f30*/  ISETP.NE.AND P2, PT, R2.reuse, RZ, PT ;  /* 0x000000ff0200720c */ /* 0x040fe20003f45270 */
[----:B------:R-:W-:Y:S01]  /*4f40*/  IMAD.MOV.U32 R10, RZ, RZ, 0x1 ;  /* 0x00000001ff0a7424 */ /* 0x000fe200078e00ff */
[----:B------:R-:W-:Y:S01]  /*4f50*/  ISETP.NE.OR P0, PT, R2, RZ, !P0 ;  /* 0x000000ff0200720c */ /* 0x000fe20004705670 */
[----:B------:R-:W-:Y:S01]  /*4f60*/  IMAD.MOV.U32 R8, RZ, RZ, RZ ;  /* 0x000000ffff087224 */ /* 0x000fe200078e00ff */
[----:B------:R-:W-:Y:S01]  /*4f70*/  LOP3.LUT R13, R18, 0x2, RZ, 0xfc, !PT ;  /* 0x00000002120d7812 */ /* 0x000fe200078efcff */
[----:B------:R-:W-:Y:S01]  /*4f80*/  ULDC UR13, c[0x0][0x600] ;  /* 0x00018000000d7ab9 */ /* 0x000fe20000000800 */
[----:B------:R-:W-:Y:S01]  /*4f90*/  UMOV UR5, 0x1 ;  /* 0x0000000100057882 */ /* 0x000fe20000000000 */
[----:B------:R-:W-:-:S02]  /*4fa0*/  UIADD3 UR13, UR13, -0x1, URZ ;  /* 0xffffffff0d0d7890 */ /* 0x000fc4000fffe03f */
[----:B------:R-:W-:Y:S02]  /*4fb0*/  USHF.L.U32 UR21, UR5, UR21, URZ ;  /* 0x0000001505157299 */ /* 0x000fe4000800063f */
[----:B------:R-:W-:Y:S01]  /*4fc0*/  ULOP3.LUT UR29, URZ, UR4, URZ, 0x33, !UPT ;  /* 0x000000043f1d7292 */ /* 0x000fe2000f8e333f */
[----:B------:R-:W-:Y:S01]  /*4fd0*/  ULDC.64 UR14, c[0x0][0x198] ;  /* 0x00006600000e7ab9 */ /* 0x000fe20000000a00 */
[----:B0-----:R-:W-:-:S05]  /*4fe0*/  VIADD R0, R0, 0xff ;  /* 0x000000ff00007836 */ /* 0x001fca0000000000 */
[----:B------:R-:W-:-:S04]  /*4ff0*/  SHF.R.S32.HI R3, RZ, 0x1f, R0 ;  /* 0x0000001fff037819 */ /* 0x000fc80000011400 */
[----:B------:R-:W-:Y:S01]  /*5000*/  LEA.HI R3, R3, R0, RZ, 0x8 ;  /* 0x0000000003037211 */ /* 0x000fe200078f40ff */
[----:B------:R-:W-:-:S03]  /*5010*/  IMAD.MOV.U32 R0, RZ, RZ, 0x1 ;  /* 0x00000001ff007424 */ /* 0x000fc600078e00ff */
[----:B------:R-:W-:-:S05]  /*5020*/  SHF.R.S32.HI R11, RZ, 0x8, R3 ;  /* 0x00000008ff0b7819 */ /* 0x000fca0000011403 */
[----:B------:R-:W-:-:S07]  /*5030*/  VIADD R9, R11, 0x1 ;  /* 0x000000010b097836 */ /* 0x000fce0000000000 */
.L_x_60:
[----:B------:R-:W-:-:S03]  /*5040*/  UMOV UR4, 0xffffffff ;  /* 0xffffffff00047882 */ /* 0x000fc60000000000 */
[----:B------:R-:W-:Y:S05]  /*5050*/  BRA.DIV UR4, `(.L_x_49) ;  /* 0x0000000e04e87947 */ /* 0x000fea000b800000 */
[----:B------:R-:W-:-:S13]  /*5060*/  ELECT P6, URZ, PT ;  /* 0x00000000003f782f */ /* 0x000fda00038c0000 */
.L_x_69:
[----:B------:R-:W0:Y:S01]  /*5070*/  LDC R2, c[0x0][0x28c] ;  /* 0x0000a300ff027b82 */ /* 0x000e220000000800 */
[----:B------:R-:W-:Y:S01]  /*5080*/  BSSY B1, `(.L_x_50) ;  /* 0x0000059000017945 */ /* 0x000fe20003800000 */
[----:B0-----:R-:W-:-:S13]  /*5090*/  ISETP.LT.OR P6, PT, R2, 0x1, !P6 ;  /* 0x000000010200780c */ /* 0x001fda00077c1670 */
[----:B------:R-:W-:Y:S05]  /*50a0*/  @P6 BRA `(.L_x_51) ;  /* 0x0000000400586947 */ /* 0x000fea0003800000 */
[----:B------:R-:W-:Y:S02]  /*50b0*/  IMAD R14, R12, 0xc0, RZ ;  /* 0x000000c00c0e7824 */ /* 0x000fe400078e02ff */
[----:B------:R-:W-:Y:S02]  /*50c0*/  IMAD.SHL.U32 R20, R20, 0x8, RZ ;  /* 0x0000000814147824 */ /* 0x000fe400078e00ff */
[----:B------:R-:W-:Y:S02]  /*50d0*/  IMAD.MOV.U32 R21, RZ, RZ, RZ ;  /* 0x000000ffff157224 */ /* 0x000fe400078e00ff */
[----:B------:R-:W-:Y:S02]  /*50e0*/  IMAD.MOV.U32 R2, RZ, RZ, R9 ;  /* 0x000000ffff027224 */ /* 0x000fe400078e0009 */
[----:B------:R-:W-:Y:S02]  /*50f0*/  IMAD.MOV.U32 R3, RZ, RZ, R0 ;  /* 0x000000ffff037224 */ /* 0x000fe400078e0000 */
[----:B------:R-:W-:-:S07]  /*5100*/  IMAD.MOV.U32 R4, RZ, RZ, R8 ;  /* 0x000000ffff047224 */ /* 0x000fce00078e0008 */
.L_x_55:
[----:B------:R-:W0:Y:S01]  /*5110*/  S2R R12, SR_CgaCtaId ;  /* 0x00000000000c7919 */ /* 0x000e220000008800 */
[----:B------:R-:W-:Y:S01]  /*5120*/  MOV R5, 0x400 ;  /* 0x0000040000057802 */ /* 0x000fe20000000f00 */
[----:B------:R-:W1:Y:S03]  /*5130*/  @!P2 LDC R7, c[0x0][0x500] ;  /* 0x00014000ff07ab82 */ /* 0x000e660000000800 */
[----:B0-----:R-:W-:Y:S02]  /*5140*/  LEA R15, R12, R5, 0x18 ;  /* 0x000000050c0f7211 */ /* 0x001fe400078ec0ff */
[----:B------:R-:W-:-:S03]  /*5150*/  SHF.L.U32 R5, R3, 0x1f, RZ ;  /* 0x0000001f03057819 */ /* 0x000fc600000006ff */
[----:B------:R-:W-:-:S04]  /*5160*/  IMAD R12, R4, 0x8, R15 ;  /* 0x00000008040c7824 */ /* 0x000fc800078e020f */
[----:B------:R-:W0:Y:S02]  /*5170*/  SYNCS.PHASECHK.TRANS64.TRYWAIT P1, [R12+URZ+0x10], R5 ;  /* 0x000010050c0075a7 */ /* 0x000e24000802017f */
[----:B01----:R-:W-:Y:S05]  /*5180*/  @!P1 BRA `(.L_x_52) ;  /* 0x0000000c00bc9947 */ /* 0x003fea0003800000 */
.L_x_70:
[----:B0-----:R-:W-:Y:S01]  /*5190*/  PRMT R5, R13, 0x9910, RZ ;  /* 0x000099100d057816 */ /* 0x001fe200000000ff */
[----:B------:R0:W-:Y:S03]  /*51a0*/  @!P2 SYNCS.ARRIVE.TRANS64 RZ, [R12+URZ], R7 ;  /* 0x000000070cffa9a7 */ /* 0x0001e6000800003f */
[----:B------:R-:W-:-:S13]  /*51b0*/  ISETP.NE.AND P1, PT, R5, 0x2, PT ;  /* 0x000000020500780c */ /* 0x000fda0003f25270 */
[----:B0-----:R-:W-:Y:S05]  /*51c0*/  @P1 BRA `(.L_x_53) ;  /* 0x0000000000041947 */ /* 0x001fea0003800000 */
[----:B------:R-:W-:Y:S01]  /*51d0*/  BPT.TRAP 0x1 ;  /* 0x000000040000795c */ /* 0x000fe20000300000 */
.L_x_53:
[----:B------:R-:W-:Y:S05]  /*51e0*/  @P0 BRA `(.L_x_54) ;  /* 0x0000000000040947 */ /* 0x000fea0003800000 */
[----:B------:R-:W-:Y:S01]  /*51f0*/  BPT.TRAP 0x1 ;  /* 0x000000040000795c */ /* 0x000fe20000300000 */
.L_x_54:
[C-C-:B------:R-:W-:Y:S01]  /*5200*/  IMAD R5, R4.reuse, 0x18000, R15.reuse ;  /* 0x0001800004057824 */ /* 0x140fe200078e020f */
[----:B------:R-:W-:Y:S01]  /*5210*/  R2UR UR10, R21 ;  /* 0x00000000150a72ca */ /* 0x000fe200000e0000 */
[----:B------:R-:W-:Y:S01]  /*5220*/  IMAD R15, R4, 0x1000, R15 ;  /* 0x00001000040f7824 */ /* 0x000fe200078e020f */
[----:B------:R-:W-:Y:S01]  /*5230*/  R2UR UR9, R12 ;  /* 0x000000000c0972ca */ /* 0x000fe200000e0000 */
[----:B------:R-:W-:Y:S01]  /*5240*/  UIADD3 UR22, UP0, UR14, 0xf0, URZ ;  /* 0x000000f00e167890 */ /* 0x000fe2000ff1e03f */
[----:B------:R-:W-:Y:S01]  /*5250*/  R2UR UR40, R5 ;  /* 0x00000000052872ca */ /* 0x000fe200000e0000 */
[----:B------:R-:W-:Y:S01]  /*5260*/  VIADD R2, R2, 0xffffffff ;  /* 0xffffffff02027836 */ /* 0x000fe20000000000 */
[----:B------:R-:W-:Y:S01]  /*5270*/  R2UR UR18, R15 ;  /* 0x000000000f1272ca */ /* 0x000fe200000e0000 */
[----:B------:R-:W-:Y:S01]  /*5280*/  UIADD3.X UR23, URZ, UR15, URZ, UP0, !UPT ;  /* 0x0000000f3f177290 */ /* 0x000fe200087fe43f */
[----:B------:R-:W-:Y:S01]  /*5290*/  R2UR UR11, R14 ;  /* 0x000000000e0b72ca */ /* 0x000fe200000e0000 */
[----:B------:R-:W-:Y:S01]  /*52a0*/  UIADD3 UR6, UP1, UR14, 0x1f0, URZ ;  /* 0x000001f00e067890 */ /* 0x000fe2000ff3e03f */
[----:B------:R-:W-:Y:S01]  /*52b0*/  R2UR UR12, R6 ;  /* 0x00000000060c72ca */ /* 0x000fe200000e0000 */
[----:B------:R-:W-:Y:S01]  /*52c0*/  UMOV UR4, 0x0 ;  /* 0x0000000000047882 */ /* 0x000fe20000000000 */
[----:B------:R-:W-:Y:S01]  /*52d0*/  R2UR UR35, R20 ;  /* 0x00000000142372ca */ /* 0x000fe200000e0000 */
[----:B------:R-:W-:Y:S01]  /*52e0*/  UIADD3 UR58, UR10, 0x40, URZ ;  /* 0x000000400a3a7890 */ /* 0x000fe2000fffe03f */
[----:B------:R-:W-:Y:S01]  /*52f0*/  ISETP.GT.AND P3, PT, R2, 0x1, PT ;  /* 0x000000010200780c */ /* 0x000fe20003f64270 */
[----:B------:R-:W-:Y:S01]  /*5300*/  UIADD3 UR50, UR10, 0x80, URZ ;  /* 0x000000800a327890 */ /* 0x000fe2000fffe03f */
[----:B------:R-:W-:Y:S01]  /*5310*/  VIADD R4, R4, 0x1 ;  /* 0x0000000104047836 */ /* 0x000fe20000000000 */
[----:B------:R-:W-:Y:S01]  /*5320*/  UIADD3 UR8, UR40, 0x100, URZ ;  /* 0x0000010028087890 */ /* 0x000fe2000fffe03f */
[----:B------:R-:W-:Y:S01]  /*5330*/  VIADD R21, R21, 0x100 ;  /* 0x0000010015157836 */ /* 0x000fe20000000000 */
[----:B------:R-:W-:-:S02]  /*5340*/  UIADD3 UR56, UR40, 0x6100, URZ ;  /* 0x0000610028387890 */ /* 0x000fc4000fffe03f */
[----:B------:R-:W-:Y:S01]  /*5350*/  UIADD3 UR48, UR40, 0xc100, URZ ;  /* 0x0000c10028307890 */ /* 0x000fe2000fffe03f */
[C---:B------:R-:W-:Y:S01]  /*5360*/  ISETP.NE.AND P1, PT, R4.reuse, 0x2, PT ;  /* 0x000000020400780c */ /* 0x040fe20003f25270 */
[----:B------:R-:W-:Y:S02]  /*5370*/  UIADD3 UR42, UR10, 0xc0, URZ ;  /* 0x000000c00a2a7890 */ /* 0x000fe4000fffe03f */
[----:B------:R-:W-:Y:S01]  /*5380*/  UIADD3 UR40, UR40, 0x12100, URZ ;  /* 0x0001210028287890 */ /* 0x000fe2000fffe03f */
[----:B------:R-:W-:Y:S01]  /*5390*/  SEL R12, RZ, 0x1, P1 ;  /* 0x00000001ff0c7807 */ /* 0x000fe20000800000 */
[----:B------:R-:W-:Y:S01]  /*53a0*/  UMOV UR5, 0x10000000 ;  /* 0x1000000000057882 */ /* 0x000fe20000000000 */
[----:B------:R-:W-:Y:S01]  /*53b0*/  UIADD3.X UR7, URZ, UR15, URZ, UP1, !UPT ;  /* 0x0000000f3f077290 */ /* 0x000fe20008ffe43f */
[----:B------:R0:W-:Y:S01]  /*53c0*/  UTMALDG.3D [UR8], [UR22], desc[UR4] ;  /* 0x00000408160075b4 */ /* 0x0001e20008011000 */
[----:B------:R-:W-:Y:S01]  /*53d0*/  UIADD3 UR32, UR18, 0x30100, URZ ;  /* 0x0003010012207890 */ /* 0x000fe2000fffe03f */
[----:B------:R-:W-:Y:S01]  /*53e0*/  LOP3.LUT R3, R3, R12, RZ, 0x3c, !PT ;  /* 0x0000000c03037212 */ /* 0x000fe200078e3cff */
[----:B------:R-:W-:Y:S01]  /*53f0*/  UIADD3 UR24, UR18, 0x30500, URZ ;  /* 0x0003050012187890 */ /* 0x000fe2000fffe03f */
[----:B------:R-:W-:Y:S01]  /*5400*/  SEL R4, R4, RZ, P1 ;  /* 0x000000ff04047207 */ /* 0x000fe20000800000 */
[----:B------:R-:W-:Y:S01]  /*5410*/  UIADD3 UR16, UR18, 0x30900, URZ ;  /* 0x0003090012107890 */ /* 0x000fe2000fffe03f */
[----:B------:R-:W-:Y:S01]  /*5420*/  UMOV UR57, UR9 ;  /* 0x0000000900397c82 */ /* 0x000fe20008000000 */
        /* <DEDUP_REMOVED lines=8> */
[----:B------:R1:W-:Y:S01]  /*54b0*/  UTMALDG.3D [UR56], [UR22], desc[UR4] ;  /* 0x00000438160075b4 */ /* 0x0003e20008011000 */
[----:B------:R-:W-:Y:S01]  /*54c0*/  UMOV UR33, UR9 ;  /* 0x0000000900217c82 */ /* 0x000fe20008000000 */
[----:B------:R-:W-:Y:S01]  /*54d0*/  UMOV UR34, UR10 ;  /* 0x0000000a00227c82 */ /* 0x000fe20008000000 */
[----:B------:R-:W-:Y:S01]  /*54e0*/  UMOV UR36, UR12 ;  /* 0x0000000c00247c82 */ /* 0x000fe20008000000 */
[----:B------:R-:W-:Y:S01]  /*54f0*/  UMOV UR25, UR9 ;  /* 0x0000000900197c82 */ /* 0x000fe20008000000 */
[----:B------:R-:W-:Y:S01]  /*5500*/  UMOV UR27, UR35 ;  /* 0x00000023001b7c82 */ /* 0x000fe20008000000 */
[----:B------:R-:W-:Y:S01]  /*5510*/  UMOV UR28, UR12 ;  /* 0x0000000c001c7c82 */ /* 0x000fe20008000000 */
[----:B------:R-:W-:Y:S01]  /*5520*/  UMOV UR26, UR58 ;  /* 0x0000003a001a7c82 */ /* 0x000fe20008000000 */
[----:B0-----:R-:W-:Y:S01]  /*5530*/  UIADD3 UR8, UR18, 0x30d00, URZ ;  /* 0x00030d0012087890 */ /* 0x001fe2000fffe03f */
[----:B------:R1:W-:Y:S01]  /*5540*/  UTMALDG.3D [UR48], [UR22], desc[UR4] ;  /* 0x00000430160075b4 */ /* 0x0003e20008011000 */
[----:B------:R-:W-:Y:S01]  /*5550*/  UMOV UR17, UR9 ;  /* 0x0000000900117c82 */ /* 0x000fe20008000000 */
[----:B------:R-:W-:Y:S01]  /*5560*/  UMOV UR19, UR35 ;  /* 0x0000002300137c82 */ /* 0x000fe20008000000 */
[----:B------:R-:W-:Y:S01]  /*5570*/  UMOV UR20, UR12 ;  /* 0x0000000c00147c82 */ /* 0x000fe20008000000 */
[----:B------:R-:W-:Y:S01]  /*5580*/  UMOV UR18, UR50 ;  /* 0x0000003200127c82 */ /* 0x000fe20008000000 */
[----:B------:R-:W-:Y:S01]  /*5590*/  UMOV UR11, UR35 ;  /* 0x00000023000b7c82 */ /* 0x000fe20008000000 */
[----:B------:R-:W-:Y:S01]  /*55a0*/  UMOV UR10, UR42 ;  /* 0x0000002a000a7c82 */ /* 0x000fe20008000000 */
[----:B------:R1:W-:Y:S01]  /*55b0*/  UTMALDG.3D [UR40], [UR22], desc[UR4] ;  /* 0x00000428160075b4 */ /* 0x0003e20008011000 */
[----:B------:R1:W-:Y:S01]  /*55c0*/  UTMALDG.3D [UR32], [UR6], desc[UR4] ;  /* 0x00000420060075b4 */ /* 0x0003e20008011000 */
[----:B------:R1:W-:Y:S01]  /*55d0*/  UTMALDG.3D [UR24], [UR6], desc[UR4] ;  /* 0x00000418060075b4 */ /* 0x0003e20008011000 */
[----:B------:R1:W-:Y:S01]  /*55e0*/  UTMALDG.3D [UR16], [UR6], desc[UR4] ;  /* 0x00000410060075b4 */ /* 0x0003e20008011000 */
[----:B------:R1:W-:Y:S02]  /*55f0*/  UTMALDG.3D [UR8], [UR6], desc[UR4] ;  /* 0x00000408060075b4 */ /* 0x0003e40008011000 */
[----:B-1----:R-:W-:Y:S05]  /*5600*/  @P3 BRA `(.L_x_55) ;  /* 0xfffffff800c03947 */ /* 0x002fea000383ffff */
.L_x_51:
[----:B------:R-:W-:Y:S05]  /*5610*/  BSYNC B1 ;  /* 0x0000000000017941 */ /* 0x000fea0003800000 */
.L_x_50:
[----:B------:R-:W-:Y:S01]  /*5620*/  LOP3.LUT P3, RZ, R10, 0xff, RZ, 0xc0, !PT ;  /* 0x000000ff0aff7812 */ /* 0x000fe2000786c0ff */
[C---:B------:R-:W-:Y:S01]  /*5630*/  IMAD.IADD R8, R11.reuse, 0x1, R8 ;  /* 0x000000010b087824 */ /* 0x040fe200078e0208 */
[----:B------:R-:W-:Y:S01]  /*5640*/  IADD3 R16, P4, R16, UR38, RZ ;  /* 0x0000002610107c10 */ /* 0x000fe2000ff9e0ff */
[----:B------:R-:W-:Y:S01]  /*5650*/  ULDC.64 UR4, c[0x0][0x650] ;  /* 0x0001940000047ab9 */ /* 0x000fe20000000a00 */
[----:B------:R-:W-:Y:S01]  /*5660*/  BSSY B1, `(.L_x_56) ;  /* 0x000006d000017945 */ /* 0x000fe20003800000 */
[----:B------:R-:W-:Y:S01]  /*5670*/  IMAD.MOV.U32 R12, RZ, RZ, -0x1 ;  /* 0xffffffffff0c7424 */ /* 0x000fe200078e00ff */
[----:B------:R-:W-:Y:S01]  /*5680*/  ISETP.GT.U32.AND P1, PT, R8, 0x1, PT ;  /* 0x000000010800780c */ /* 0x000fe20003f24070 */
[----:B------:R-:W-:Y:S01]  /*5690*/  IMAD.MOV.U32 R20, RZ, RZ, -0x1 ;  /* 0xffffffffff147424 */ /* 0x000fe200078e00ff */
[----:B------:R-:W-:Y:S01]  /*56a0*/  SHF.R.U32.HI R2, RZ, 0x1, R8 ;  /* 0x00000001ff027819 */ /* 0x000fe20000011608 */
[----:B------:R-:W-:Y:S01]  /*56b0*/  IMAD.MOV.U32 R6, RZ, RZ, -0x1 ;  /* 0xffffffffff067424 */ /* 0x000fe200078e00ff */
[----:B------:R-:W-:-:S02]  /*56c0*/  ISETP.LT.U32.AND P1, PT, R11, 0x2, P1 ;  /* 0x000000020b00780c */ /* 0x000fc40000f21070 */
[----:B------:R-:W-:Y:S01]  /*56d0*/  IADD3.X R17, R17, UR37, RZ, P4, !PT ;  /* 0x0000002511117c10 */ /* 0x000fe2000a7fe4ff */
[----:B------:R-:W0:Y:S01]  /*56e0*/  @P3 S2R R4, SR_CgaCtaId ;  /* 0x0000000000043919 */ /* 0x000e220000008800 */
[----:B------:R-:W-:Y:S02]  /*56f0*/  @P3 MOV R3, 0x400 ;  /* 0x0000040000033802 */ /* 0x000fe40000000f00 */
[----:B------:R-:W-:Y:S02]  /*5700*/  ISETP.GE.U32.AND P4, PT, R16, UR4, PT ;  /* 0x0000000410007c0c */ /* 0x000fe4000bf86070 */
[----:B------:R-:W-:Y:S02]  /*5710*/  LOP3.LUT R2, R2, 0x1, RZ, 0xc0, !PT ;  /* 0x0000000102027812 */ /* 0x000fe400078ec0ff */
[----:B------:R-:W-:Y:S02]  /*5720*/  LOP3.LUT R8, R8, 0x1, RZ, 0xc0, !PT ;  /* 0x0000000108087812 */ /* 0x000fe400078ec0ff */
[----:B------:R-:W-:-:S02]  /*5730*/  PRMT R10, RZ, 0x7610, R10 ;  /* 0x00007610ff0a7816 */ /* 0x000fc4000000000a */
[----:B0-----:R-:W-:-:S04]  /*5740*/  @P3 LEA R3, R4, R3, 0x18 ;  /* 0x0000000304033211 */ /* 0x001fc800078ec0ff */
[----:B------:R0:W-:Y:S01]  /*5750*/  @P3 SYNCS.ARRIVE.TRANS64.A1T0 RZ, [R3+URZ+0x38], RZ ;  /* 0x000038ff03ff39a7 */ /* 0x0001e2000810003f */
[----:B------:R-:W-:-:S04]  /*5760*/  ISETP.NE.U32.AND P3, PT, R2, 0x1, PT ;  /* 0x000000010200780c */ /* 0x000fc80003f65070 */
[----:B------:R-:W-:Y:S02]  /*5770*/  ISETP.GT.U32.AND P3, PT, R11, 0x1, !P3 ;  /* 0x000000010b00780c */ /* 0x000fe40005f64070 */
[----:B0-----:R-:W-:Y:S02]  /*5780*/  SEL R3, RZ, 0x1, !P1 ;  /* 0x00000001ff037807 */ /* 0x001fe40004800000 */
[----:B------:R-:W-:Y:S02]  /*5790*/  ISETP.GE.U32.AND.EX P1, PT, R17, UR5, PT, P4 ;  /* 0x0000000511007c0c */ /* 0x000fe4000bf26140 */
[----:B------:R-:W-:-:S04]  /*57a0*/  SEL R2, RZ, 0x1, !P3 ;  /* 0x00000001ff027807 */ /* 0x000fc80005800000 */
[----:B------:R-:W-:Y:S02]  /*57b0*/  LOP3.LUT R0, R2, R0, R3, 0x96, !PT ;  /* 0x0000000002007212 */ /* 0x000fe400078e9603 */
[----:B------:R-:W-:-:S05]  /*57c0*/  PRMT R2, RZ, 0x7610, R2 ;  /* 0x00007610ff027816 */ /* 0x000fca0000000002 */
[----:B------:R-:W-:Y:S05]  /*57d0*/  @P1 BRA `(.L_x_57) ;  /* 0x0000000400541947 */ /* 0x000fea0003800000 */
[----:B------:R-:W-:Y:S01]  /*57e0*/  ULDC.64 UR4, c[0x0][0x628] ;  /* 0x00018a0000047ab9 */ /* 0x000fe20000000a00 */
[----:B------:R-:W0:Y:S01]  /*57f0*/  S2R R14, SR_CTAID.X ;  /* 0x00000000000e7919 */ /* 0x000e220000002500 */
[----:B------:R-:W-:Y:S01]  /*5800*/  ISETP.NE.U32.AND P1, PT, RZ, UR4, PT ;  /* 0x00000004ff007c0c */ /* 0x000fe2000bf25070 */
[----:B------:R-:W-:Y:S01]  /*5810*/  ULDC UR7, c[0x0][0x630] ;  /* 0x00018c0000077ab9 */ /* 0x000fe20000000800 */
[----:B------:R-:W-:Y:S01]  /*5820*/  IMAD.MOV.U32 R2, RZ, RZ, R16 ;  /* 0x000000ffff027224 */ /* 0x000fe200078e0010 */
[----:B------:R-:W1:Y:S01]  /*5830*/  S2R R12, SR_CTAID.Y ;  /* 0x00000000000c7919 */ /* 0x000e620000002600 */
[----:B------:R-:W-:Y:S01]  /*5840*/  ISETP.NE.AND.EX P1, PT, RZ, UR5, PT, P1 ;  /* 0x00000005ff007c0c */ /* 0x000fe2000bf25310 */
[----:B------:R-:W-:-:S12]  /*5850*/  IMAD.MOV.U32 R3, RZ, RZ, R17 ;  /* 0x000000ffff037224 */ /* 0x000fd800078e0011 */
[----:B------:R-:W-:Y:S05]  /*5860*/  @!P1 BRA `(.L_x_58) ;  /* 0x0000000000289947 */ /* 0x000fea0003800000 */
[----:B------:R-:W-:Y:S02]  /*5870*/  ULDC UR6, c[0x0][0x634] ;  /* 0x00018d0000067ab9 */ /* 0x000fe40000000800 */
[----:B------:R-:W-:-:S05]  /*5880*/  IADD3 R7, P1, R16, UR6, RZ ;  /* 0x0000000610077c10 */ /* 0x000fca000ff3e0ff */
[----:B------:R-:W-:-:S04]  /*5890*/  IMAD.X R15, RZ, RZ, R17, P1 ;  /* 0x000000ffff0f7224 */ /* 0x000fc800008e0611 */
[----:B------:R-:W-:-:S04]  /*58a0*/  IMAD.WIDE.U32 R4, R15, UR4, RZ ;  /* 0x000000040f047c25 */ /* 0x000fc8000f8e00ff */
[----:B------:R-:W-:-:S04]  /*58b0*/  IMAD.WIDE.U32 R4, P1, R7, UR5, R4 ;  /* 0x0000000507047c25 */ /* 0x000fc8000f820004 */
[----:B------:R-:W-:-:S04]  /*58c0*/  IMAD.WIDE.U32 R6, R7, UR4, RZ ;  /* 0x0000000407067c25 */ /* 0x000fc8000f8e00ff */
[----:B------:R-:W-:Y:S01]  /*58d0*/  IMAD.X R3, RZ, RZ, RZ, P1 ;  /* 0x000000ffff037224 */ /* 0x000fe200008e06ff */
[----:B------:R-:W-:Y:S01]  /*58e0*/  IADD3 RZ, P1, R7, R4, RZ ;  /* 0x0000000407ff7210 */ /* 0x000fe20007f3e0ff */
[----:B------:R-:W-:-:S04]  /*58f0*/  IMAD.MOV.U32 R2, RZ, RZ, R5 ;  /* 0x000000ffff027224 */ /* 0x000fc800078e0005 */
[----:B------:R-:W-:-:S08]  /*5900*/  IMAD.WIDE.U32.X R2, R15, UR5, R2, P1 ;  /* 0x000000050f027c25 */ /* 0x000fd000088e0402 */
.L_x_58:
[--C-:B------:R-:W-:Y:S01]  /*5910*/  SHF.R.U64 R6, R2, UR7, R3.reuse ;  /* 0x0000000702067c19 */ /* 0x100fe20008001203 */
[----:B------:R-:W-:Y:S01]  /*5920*/  ULDC.64 UR4, c[0x0][0x620] ;  /* 0x0001880000047ab9 */ /* 0x000fe20000000a00 */
[----:B------:R-:W-:Y:S01]  /*5930*/  SHF.R.U32.HI R2, RZ, UR7, R3 ;  /* 0x00000007ff027c19 */ /* 0x000fe20008011603 */
[----:B------:R-:W-:Y:S01]  /*5940*/  IMAD.MOV.U32 R3, RZ, RZ, R17 ;  /* 0x000000ffff037224 */ /* 0x000fe200078e0011 */
[----:B------:R-:W-:Y:S01]  /*5950*/  IADD3 R5, P1, RZ, -R6, RZ ;  /* 0x80000006ff057210 */ /* 0x000fe20007f3e0ff */
[----:B------:R-:W2:Y:S01]  /*5960*/  LDC R25, c[0x0][0x144] ;  /* 0x00005100ff197b82 */ /* 0x000ea20000000800 */
[----:B0-----:R-:W-:Y:S01]  /*5970*/  I2FP.F32.U32 R7, R14 ;  /* 0x0000000e00077245 */ /* 0x001fe20000201000 */
[----:B------:R-:W-:Y:S01]  /*5980*/  ULDC.64 UR8, c[0x0][0x640] ;  /* 0x0001900000087ab9 */ /* 0x000fe20000000a00 */
[----:B------:R-:W-:Y:S01]  /*5990*/  ULDC UR6, c[0x0][0x608] ;  /* 0x0001820000067ab9 */ /* 0x000fe20000000800 */
[----:B------:R-:W-:Y:S01]  /*59a0*/  IMAD.X R2, RZ, RZ, ~R2, P1 ;  /* 0x000000ffff027224 */ /* 0x000fe200008e0e02 */
[----:B------:R-:W-:-:S03]  /*59b0*/  ISETP.NE.U32.AND P1, PT, RZ, UR8, PT ;  /* 0x00000008ff007c0c */ /* 0x000fc6000bf25070 */
[----:B------:R-:W-:Y:S01]  /*59c0*/  IMAD R4, R2, UR4, RZ ;  /* 0x0000000402047c24 */ /* 0x000fe2000f8e02ff */
[----:B------:R-:W0:Y:S01]  /*59d0*/  LDC R21, c[0x0][0x148] ;  /* 0x00005200ff157b82 */ /* 0x000e220000000800 */
[----:B------:R-:W-:Y:S01]  /*59e0*/  IMAD.MOV.U32 R2, RZ, RZ, R16 ;  /* 0x000000ffff027224 */ /* 0x000fe200078e0010 */
[----:B------:R-:W-:-:S03]  /*59f0*/  ISETP.NE.AND.EX P1, PT, RZ, UR9, PT, P1 ;  /* 0x00000009ff007c0c */ /* 0x000fc6000bf25310 */
[----:B------:R-:W-:Y:S01]  /*5a00*/  IMAD.WIDE.U32 R2, R5, UR4, R2 ;  /* 0x0000000405027c25 */ /* 0x000fe2000f8e0002 */
[----:B------:R-:W-:-:S03]  /*5a10*/  ULDC UR4, c[0x0][0x150] ;  /* 0x0000540000047ab9 */ /* 0x000fc60000000800 */
[----:B------:R-:W-:Y:S02]  /*5a20*/  IMAD R5, R5, UR5, R4 ;  /* 0x0000000505057c24 */ /* 0x000fe4000f8e0204 */
[----:B------:R-:W-:Y:S01]  /*5a30*/  FMUL R4, R7, UR4 ;  /* 0x0000000407047c20 */ /* 0x000fe20008400000 */
[----:B------:R-:W-:Y:S01]  /*5a40*/  ULDC UR4, c[0x0][0x618] ;  /* 0x0001860000047ab9 */ /* 0x000fe20000000800 */
[----:B------:R-:W-:Y:S01]  /*5a50*/  ULDC UR5, c[0x0][0x154] ;  /* 0x0000550000057ab9 */ /* 0x000fe20000000800 */
[----:B------:R-:W-:-:S03]  /*5a60*/  IMAD.IADD R3, R3, 0x1, R5 ;  /* 0x0000000103037824 */ /* 0x000fc600078e0205 */
[----:B------:R-:W3:Y:S02]  /*5a70*/  F2I.U32.TRUNC.NTZ R4, R4 ;  /* 0x0000000400047305 */ /* 0x000ee4000020f000 */
[----:B------:R-:W-:Y:S02]  /*5a80*/  SHF.R.U64 R7, R2, UR4, R3 ;  /* 0x0000000402077c19 */ /* 0x000fe40008001203 */
[----:B-1----:R-:W-:-:S05]  /*5a90*/  I2FP.F32.U32 R2, R12 ;  /* 0x0000000c00027245 */ /* 0x002fca0000201000 */
[----:B------:R-:W-:Y:S01]  /*5aa0*/  FMUL R22, R2, UR5 ;  /* 0x0000000502167c20 */ /* 0x000fe20008400000 */
[----:B------:R-:W-:Y:S01]  /*5ab0*/  SHF.R.U32.HI R2, RZ, UR4, R3 ;  /* 0x00000004ff027c19 */ /* 0x000fe20008011603 */
[----:B------:R-:W-:-:S03]  /*5ac0*/  ULDC UR4, c[0x0][0x658] ;  /* 0x0001960000047ab9 */ /* 0x000fc60000000800 */
[--C-:B------:R-:W-:Y:S01]  /*5ad0*/  SHF.R.U64 R20, R7, UR6, R2.reuse ;  /* 0x0000000607147c19 */ /* 0x100fe20008001202 */
[----:B------:R-:W1:Y:S01]  /*5ae0*/  F2I.U32.TRUNC.NTZ R22, R22 ;  /* 0x0000001600167305 */ /* 0x000e62000020f000 */
[----:B------:R-:W-:Y:S01]  /*5af0*/  SHF.R.U32.HI R3, RZ, UR6, R2 ;  /* 0x00000006ff037c19 */ /* 0x000fe20008011602 */
[----:B---3--:R-:W-:-:S03]  /*5b00*/  IMAD.MOV R4, RZ, RZ, -R4 ;  /* 0x000000ffff047224 */ /* 0x008fc600078e0a04 */
[--C-:B------:R-:W-:Y:S01]  /*5b10*/  SHF.R.U64 R15, R20, UR4, R3.reuse ;  /* 0x00000004140f7c19 */ /* 0x100fe20008001203 */
[----:B--2---:R-:W-:Y:S01]  /*5b20*/  IMAD R14, R25, R4, R14 ;  /* 0x00000004190e7224 */ /* 0x004fe200078e020e */
[----:B------:R-:W-:-:S03]  /*5b30*/  SHF.R.U32.HI R23, RZ, UR4, R3 ;  /* 0x00000004ff177c19 */ /* 0x000fc60008011603 */
[----:B------:R-:W-:Y:S02]  /*5b40*/  IMAD.MOV.U32 R2, RZ, RZ, R15 ;  /* 0x000000ffff027224 */ /* 0x000fe400078e000f */
[----:B------:R-:W-:Y:S01]  /*5b50*/  IMAD.MOV.U32 R3, RZ, RZ, R23 ;  /* 0x000000ffff037224 */ /* 0x000fe200078e0017 */
[----:B------:R-:W-:Y:S06]  /*5b60*/  @!P1 BRA `(.L_x_59) ;  /* 0x0000000000289947 */ /* 0x000fec0003800000 */
[----:B------:R-:W-:Y:S02]  /*5b70*/  ULDC UR4, c[0x0][0x64c] ;  /* 0x0001930000047ab9 */ /* 0x000fe40000000800 */
[----:B------:R-:W-:-:S05]  /*5b80*/  IADD3 R3, P1, R15, UR4, RZ ;  /* 0x000000040f037c10 */ /* 0x000fca000ff3e0ff */
[----:B------:R-:W-:-:S04]  /*5b90*/  IMAD.X R23, RZ, RZ, R23, P1 ;  /* 0x000000ffff177224 */ /* 0x000fc800008e0617 */
[----:B------:R-:W-:-:S04]  /*5ba0*/  IMAD.WIDE.U32 R4, R23, UR8, RZ ;  /* 0x0000000817047c25 */ /* 0x000fc8000f8e00ff */
[----:B------:R-:W-:-:S04]  /*5bb0*/  IMAD.WIDE.U32 R4, P1, R3, UR9, R4 ;  /* 0x0000000903047c25 */ /* 0x000fc8000f820004 */
[----:B------:R-:W-:-:S04]  /*5bc0*/  IMAD.WIDE.U32 R2, R3, UR8, RZ ;  /* 0x0000000803027c25 */ /* 0x000fc8000f8e00ff */
[----:B------:R-:W-:Y:S01]  /*5bd0*/  IMAD.MOV.U32 R2, RZ, RZ, R5 ;  /* 0x000000ffff027224 */ /* 0x000fe200078e0005 */
[----:B------:R-:W-:Y:S01]  /*5be0*/  IADD3 RZ, P3, R3, R4, RZ ;  /* 0x0000000403ff7210 */ /* 0x000fe20007f7e0ff */
[----:B------:R-:W-:-:S04]  /*5bf0*/  IMAD.X R3, RZ, RZ, RZ, P1 ;  /* 0x000000ffff037224 */ /* 0x000fc800008e06ff */
[----:B------:R-:W-:-:S08]  /*5c00*/  IMAD.WIDE.U32.X R2, R23, UR9, R2, P3 ;  /* 0x0000000917027c25 */ /* 0x000fd000098e0402 */
.L_x_59:
[----:B------:R-:W-:Y:S01]  /*5c10*/  ISETP.NE.AND P1, PT, R19, 0x1, PT ;  /* 0x000000011300780c */ /* 0x000fe20003f25270 */
[----:B------:R-:W-:Y:S01]  /*5c20*/  ULDC UR4, c[0x0][0x648] ;  /* 0x0001920000047ab9 */ /* 0x000fe20000000800 */
[----:B------:R-:W-:Y:S01]  /*5c30*/  LOP3.LUT R20, R20, UR29, RZ, 0xc0, !PT ;  /* 0x0000001d14147c12 */ /* 0x000fe2000f8ec0ff */
[----:B-1----:R-:W-:Y:S01]  /*5c40*/  IMAD.MOV R22, RZ, RZ, -R22 ;  /* 0x000000ffff167224 */ /* 0x002fe200078e0a16 */
[----:B------:R-:W-:Y:S01]  /*5c50*/  SHF.R.U64 R3, R2, UR4, R3 ;  /* 0x0000000402037c19 */ /* 0x000fe20008001203 */
[----:B------:R-:W-:Y:S01]  /*5c60*/  ULDC UR4, c[0x0][0x638] ;  /* 0x00018e0000047ab9 */ /* 0x000fe20000000800 */
[----:B------:R-:W-:Y:S01]  /*5c70*/  LOP3.LUT R4, R7, UR13, RZ, 0xc0, !PT ;  /* 0x0000000d07047c12 */ /* 0x000fe2000f8ec0ff */
[----:B------:R-:W-:Y:S02]  /*5c80*/  ULDC UR5, c[0x0][0x610] ;  /* 0x0001840000057ab9 */ /* 0x000fe40000000800 */
[----:B------:R-:W-:Y:S02]  /*5c90*/  IMAD.MOV R2, RZ, RZ, -R3 ;  /* 0x000000ffff027224 */ /* 0x000fe400078e0a03 */
[----:B------:R-:W-:-:S02]  /*5ca0*/  IMAD R3, R3, UR21, R20 ;  /* 0x0000001503037c24 */ /* 0x000fc4000f8e0214 */
[----:B0-----:R-:W-:Y:S02]  /*5cb0*/  @P1 IMAD R14, R21, R22, R12 ;  /* 0x00000016150e1224 */ /* 0x001fe400078e020c */
[----:B------:R-:W-:Y:S01]  /*5cc0*/  IMAD R15, R2, UR4, R15 ;  /* 0x00000004020f7c24 */ /* 0x000fe2000f8e020f */
[----:B------:R-:W-:Y:S01]  /*5cd0*/  ULDC UR4, c[0x0][0x600] ;  /* 0x0001800000047ab9 */ /* 0x000fe20000000800 */
[----:B------:R-:W-:Y:S02]  /*5ce0*/  IMAD R14, R3, UR5, R14 ;  /* 0x00000005030e7c24 */ /* 0x000fe4000f8e020e */
[----:B------:R-:W-:Y:S02]  /*5cf0*/  IMAD R15, R15, UR4, R4 ;  /* 0x000000040f0f7c24 */ /* 0x000fe4000f8e0204 */
[----:B------:R-:W-:-:S03]  /*5d00*/  IMAD.MOV.U32 R2, RZ, RZ, 0x1 ;  /* 0x00000001ff027424 */ /* 0x000fc600078e00ff */
[----:B------:R-:W-:Y:S02]  /*5d10*/  SEL R20, R15, R14, !P1 ;  /* 0x0000000e0f147207 */ /* 0x000fe40004800000 */
[----:B------:R-:W-:-:S07]  /*5d20*/  SEL R12, R14, R15, !P1 ;  /* 0x0000000f0e0c7207 */ /* 0x000fce0004800000 */
.L_x_57:
[----:B------:R-:W-:Y:S05]  /*5d30*/  BSYNC B1 ;  /* 0x0000000000017941 */ /* 0x000fea0003800000 */
.L_x_56:
[----:B------:R-:W-:-:S13]  /*5d40*/  LOP3.LUT P1, RZ, R2, 0xff, RZ, 0xc0, !PT ;  /* 0x000000ff02ff7812 */ /* 0x000fda000782c0ff */
[----:B------:R-:W-:Y:S05]  /*5d50*/  @P1 BRA `(.L_x_60) ;  /* 0xfffffff000b81947 */ /* 0x000fea000383ffff */
[----:B------:R-:W-:Y:S05]  /*5d60*/  BSYNC B0 ;  /* 0x0000000000007941 */ /* 0x000fea0003800000 */
.L_x_48:
[----:B------:R-:W-:-:S03]  /*5d70*/  UMOV UR4, 0xffffffff ;  /* 0xffffffff00047882 */ /* 0x000fc60000000000 */
[----:B------:R-:W-:Y:S05]  /*5d80*/  BRA.DIV UR4, `(.L_x_61) ;  /* 0x0000000204d07947 */ /* 0x000fea000b800000 */
[----:B------:R-:W-:-:S13]  /*5d90*/  ELECT P6, URZ, PT ;  /* 0x00000000003f782f */ /* 0x000fda00038c0000 */
.L_x_73:
[----:B------:R-:W-:Y:S04]  /*5da0*/  BSSY B0, `(.L_x_62) ;  /* 0x0000019000007945 */ /* 0x000fe80003800000 */
[----:B------:R-:W-:Y:S05]  /*5db0*/  @!P6 BRA `(.L_x_63) ;  /* 0x00000000005ce947 */ /* 0x000fea0003800000 */
[----:B------:R-:W-:-:S04]  /*5dc0*/  LOP3.LUT R18, R18, 0x2, RZ, 0xfc, !PT ;  /* 0x0000000212127812 */ /* 0x000fc800078efcff */
[----:B------:R-:W-:-:S13]  /*5dd0*/  ISETP.NE.AND P0, PT, R18, 0x3, PT ;  /* 0x000000031200780c */ /* 0x000fda0003f05270 */
[----:B------:R-:W-:Y:S05]  /*5de0*/  @!P0 BRA `(.L_x_64) ;  /* 0x0000000000048947 */ /* 0x000fea0003800000 */
[----:B------:R-:W-:Y:S01]  /*5df0*/  BPT.TRAP 0x1 ;  /* 0x000000040000795c */ /* 0x000fe20000300000 */
.L_x_64:
[----:B------:R-:W0:Y:S01]  /*5e00*/  S2R R3, SR_CgaCtaId ;  /* 0x0000000000037919 */ /* 0x000e220000008800 */
[----:B------:R-:W-:-:S04]  /*5e10*/  MOV R2, 0x400 ;  /* 0x0000040000027802 */ /* 0x000fc80000000f00 */
[----:B0-----:R-:W-:Y:S02]  /*5e20*/  LEA R3, R3, R2, 0x18 ;  /* 0x0000000203037211 */ /* 0x001fe400078ec0ff */
[----:B------:R-:W-:-:S03]  /*5e30*/  SHF.L.U32 R2, R0, 0x1f, RZ ;  /* 0x0000001f00027819 */ /* 0x000fc600000006ff */
[----:B------:R-:W-:-:S04]  /*5e40*/  VIADD R3, R3, 0x10 ;  /* 0x0000001003037836 */ /* 0x000fc80000000000 */
[C---:B------:R-:W-:Y:S02]  /*5e50*/  IMAD R7, R8.reuse, 0x8, R3 ;  /* 0x0000000808077824 */ /* 0x040fe400078e0203 */
[----:B------:R-:W-:Y:S02]  /*5e60*/  VIADD R8, R8, 0x1 ;  /* 0x0000000108087836 */ /* 0x000fe40000000000 */
[----:B------:R-:W0:Y:S03]  /*5e70*/  SYNCS.PHASECHK.TRANS64.TRYWAIT P0, [R7+URZ], R2 ;  /* 0x00000002070075a7 */ /* 0x000e26000800017f */
[----:B------:R-:W-:-:S04]  /*5e80*/  ISETP.NE.AND P1, PT, R8, 0x2, PT ;  /* 0x000000020800780c */ /* 0x000fc80003f25270 */
[----:B------:R-:W-:Y:S02]  /*5e90*/  SEL R5, RZ, 0x1, P1 ;  /* 0x00000001ff057807 */ /* 0x000fe40000800000 */
[----:B------:R-:W-:Y:S02]  /*5ea0*/  SEL R8, R8, RZ, P1 ;  /* 0x000000ff08087207 */ /* 0x000fe40000800000 */
[----:B------:R-:W-:Y:S01]  /*5eb0*/  LOP3.LUT R0, R0, R5, RZ, 0x3c, !PT ;  /* 0x0000000500007212 */ /* 0x000fe200078e3cff */
[----:B0-----:R-:W-:Y:S06]  /*5ec0*/  @!P0 BRA `(.L_x_65) ;  /* 0x0000000000a08947 */ /* 0x001fec0003800000 */
.L_x_74:
[----:B------:R-:W-:Y:S01]  /*5ed0*/  IMAD R3, R8, 0x8, R3 ;  /* 0x0000000808037824 */ /* 0x000fe200078e0203 */
[----:B------:R-:W-:-:S07]  /*5ee0*/  SHF.L.U32 R0, R0, 0x1f, RZ ;  /* 0x0000001f00007819 */ /* 0x000fce00000006ff */
.L_x_66:
[----:B-1----:R1:W2:Y:S02]  /*5ef0*/  SYNCS.PHASECHK.TRANS64.TRYWAIT P0, [R3+URZ], R0 ;  /* 0x00000000030075a7 */ /* 0x0022a4000800017f */
[----:B--2---:R-:W-:Y:S05]  /*5f00*/  @!P0 NANOSLEEP.SYNCS 0x989680 ;  /* 0x009896800000895d */ /* 0x004fea0003900000 */
[----:B------:R-:W2:Y:S02]  /*5f10*/  @!P0 SYNCS.PHASECHK.TRANS64 P0, [R3+URZ], R0 ;  /* 0x00000000030085a7 */ /* 0x000ea4000800007f */
[----:B--2---:R-:W-:Y:S05]  /*5f20*/  @!P0 BRA `(.L_x_66) ;  /* 0xfffffffc00f08947 */ /* 0x004fea000383ffff */
.L_x_63:
[----:B------:R-:W-:Y:S05]  /*5f30*/  BSYNC B0 ;  /* 0x0000000000007941 */ /* 0x000fea0003800000 */
.L_x_62:
[----:B------:R-:W-:Y:S05]  /*5f40*/  EXIT ;  /* 0x000000000000794d */ /* 0x000fea0003800000 */
.L_x_17:
[----:B-1----:R1:W2:Y:S02]  /*5f50*/  SYNCS.PHASECHK.TRANS64.TRYWAIT P1, [R3+URZ], R0 ;  /* 0x00000000030075a7 */ /* 0x0022a4000802017f */
[----:B--2---:R-:W-:Y:S05]  /*5f60*/  @!P1 NANOSLEEP.SYNCS 0x989680 ;  /* 0x009896800000995d */ /* 0x004fea0003900000 */
[----:B------:R-:W2:Y:S02]  /*5f70*/  @!P1 SYNCS.PHASECHK.TRANS64 P1, [R3+URZ], R0 ;  /* 0x00000000030095a7 */ /* 0x000ea4000802007f */
[----:B--2---:R-:W-:Y:S05]  /*5f80*/  @!P1 BRA `(.L_x_17) ;  /* 0xfffffffc00f09947 */ /* 0x004fea000383ffff */
[----:B------:R-:W-:Y:S05]  /*5f90*/  BRA `(.L_x_16) ;  /* 0xffffffb000e87947 */ /* 0x000fea000383ffff */
.L_x_22:
[----:B-1----:R-:W-:-:S04]  /*5fa0*/  IMAD.U32 R3, RZ, RZ, UR8 ;  /* 0x00000008ff037e24 */ /* 0x002fc8000f8e00ff */
[----:B------:R1:W2:Y:S03]  /*5fb0*/  SYNCS.PHASECHK.TRANS64.TRYWAIT P1, [R3+URZ], R2 ;  /* 0x00000002030075a7 */ /* 0x0002a6000802017f */
[----:B--2---:R-:W-:Y:S05]  /*5fc0*/  @!P1 NANOSLEEP.SYNCS 0x989680 ;  /* 0x009896800000995d */ /* 0x004fea0003900000 */
[----:B------:R-:W2:Y:S02]  /*5fd0*/  @!P1 SYNCS.PHASECHK.TRANS64 P1, [R3+URZ], R2 ;  /* 0x00000002030095a7 */ /* 0x000ea4000802007f */
[----:B--2---:R-:W-:Y:S05]  /*5fe0*/  @!P1 BRA `(.L_x_22) ;  /* 0xfffffffc00ec9947 */ /* 0x004fea000383ffff */
[----:B------:R-:W-:Y:S05]  /*5ff0*/  BRA `(.L_x_21) ;  /* 0xffffffc000987947 */ /* 0x000fea000383ffff */
.L_x_49:
[----:B------:R-:W-:Y:S01]  /*6000*/  BSSY B1, `(.L_x_67) ;  /* 0x0000006000017945 */ /* 0x000fe20003800000 */
[----:B------:R-:W-:-:S07]  /*6010*/  IMAD.MOV.U32 R15, RZ, RZ, -0x1 ;  /* 0xffffffffff0f7424 */ /* 0x000fce00078e00ff */
[----:B------:R-:W-:Y:S05]  /*6020*/  WARPSYNC.COLLECTIVE R15, `(.L_x_68) ;  /* 0x000000000f0c7348 */ /* 0x000fea0003c00000 */
[----:B------:R-:W-:Y:S02]  /*6030*/  ELECT P6, UR62, PT ;  /* 0x00000000003e782f */ /* 0x000fe400038c0000 */
[----:B------:R-:W-:Y:S01]  /*6040*/  MOV R14, UR62 ;  /* 0x0000003e000e7c02 */ /* 0x000fe20008000f00 */
[----:B------:R-:W-:Y:S10]  /*6050*/  ENDCOLLECTIVE ;  /* 0x000000000000791b */ /* 0x000ff40003800000 */
.L_x_68:
[----:B------:R-:W-:Y:S05]  /*6060*/  BSYNC B1 ;  /* 0x0000000000017941 */ /* 0x000fea0003800000 */
.L_x_67:
[----:B------:R-:W-:Y:S05]  /*6070*/  BRA `(.L_x_69) ;  /* 0xffffffec00fc7947 */ /* 0x000fea000383ffff */
.L_x_52:
[----:B0-----:R0:W1:Y:S02]  /*6080*/  SYNCS.PHASECHK.TRANS64.TRYWAIT P1, [R12+URZ+0x10], R5 ;  /* 0x000010050c0075a7 */ /* 0x001064000802017f */
[----:B-1----:R-:W-:Y:S05]  /*6090*/  @!P1 NANOSLEEP.SYNCS 0x989680 ;  /* 0x009896800000995d */ /* 0x002fea0003900000 */
[----:B------:R-:W1:Y:S02]  /*60a0*/  @!P1 SYNCS.PHASECHK.TRANS64 P1, [R12+URZ+0x10], R5 ;  /* 0x000010050c0095a7 */ /* 0x000e64000802007f */
[----:B-1----:R-:W-:Y:S05]  /*60b0*/  @!P1 BRA `(.L_x_52) ;  /* 0xfffffffc00f09947 */ /* 0x002fea000383ffff */
[----:B------:R-:W-:Y:S05]  /*60c0*/  BRA `(.L_x_70) ;  /* 0xfffffff000307947 */ /* 0x000fea000383ffff */
.L_x_61:
[----:B------:R-:W-:Y:S01]  /*60d0*/  BSSY B0, `(.L_x_71) ;  /* 0x0000006000007945 */ /* 0x000fe20003800000 */
[----:B------:R-:W-:-:S07]  /*60e0*/  IMAD.MOV.U32 R15, RZ, RZ, -0x1 ;  /* 0xffffffffff0f7424 */ /* 0x000fce00078e00ff */
[----:B------:R-:W-:Y:S05]  /*60f0*/  WARPSYNC.COLLECTIVE R15, `(.L_x_72) ;  /* 0x000000000f0c7348 */ /* 0x000fea0003c00000 */
[----:B------:R-:W-:Y:S02]  /*6100*/  ELECT P6, UR62, PT ;  /* 0x00000000003e782f */ /* 0x000fe400038c0000 */
[----:B------:R-:W-:Y:S01]  /*6110*/  MOV R14, UR62 ;  /* 0x0000003e000e7c02 */ /* 0x000fe20008000f00 */
[----:B------:R-:W-:Y:S10]  /*6120*/  ENDCOLLECTIVE ;  /* 0x000000000000791b */ /* 0x000ff40003800000 */
.L_x_72:
[----:B------:R-:W-:Y:S05]  /*6130*/  BSYNC B0 ;  /* 0x0000000000007941 */ /* 0x000fea0003800000 */
.L_x_71:
[----:B------:R-:W-:Y:S05]  /*6140*/  BRA `(.L_x_73) ;  /* 0xfffffffc00147947 */ /* 0x000fea000383ffff */
.L_x_65:
[----:B0-----:R0:W1:Y:S02]  /*6150*/  SYNCS.PHASECHK.TRANS64.TRYWAIT P0, [R7+URZ], R2 ;  /* 0x00000002070075a7 */ /* 0x001064000800017f */
[----:B-1----:R-:W-:Y:S05]  /*6160*/  @!P0 NANOSLEEP.SYNCS 0x989680 ;  /* 0x009896800000895d */ /* 0x002fea0003900000 */
[----:B------:R-:W1:Y:S02]  /*6170*/  @!P0 SYNCS.PHASECHK.TRANS64 P0, [R7+URZ], R2 ;  /* 0x00000002070085a7 */ /* 0x000e64000800007f */
[----:B-1----:R-:W-:Y:S05]  /*6180*/  @!P0 BRA `(.L_x_65) ;  /* 0xfffffffc00f08947 */ /* 0x002fea000383ffff */
[----:B------:R-:W-:Y:S05]  /*6190*/  BRA `(.L_x_74) ;  /* 0xfffffffc004c7947 */ /* 0x000fea000383ffff */
.L_x_75:
[----:B------:R-:W-:-:S00]  /*61a0*/  BRA `(.L_x_75) ;  /* 0xfffffffc00fc7947 */ /* 0x000fc0000383ffff */
[----:B------:R-:W-:-:S00]  /*61b0*/  NOP ;  /* 0x0000000000007918 */ /* 0x000fc00000000000 */
        /* <DEDUP_REMOVED lines=12> */
.L_x_76:


//--------------------- .nv.global.init           --------------------------
	.section	.nv.global.init,"aw",@progbits
.nv.global.init:
	.type		$str$22,@object
	.size		$str$22,($str$23 - $str$22)
$str$22:
        /*0000*/ 	.byte	0x6b, 0x5f, 0x74, 0x69, 0x6c, 0x65, 0x5f, 0x63, 0x6f, 0x75, 0x6e, 0x74, 0x20, 0x3e, 0x3d, 0x20
        /*0010*/ 	.byte	0x31, 0x00
	.type		$str$23,@object
	.size		$str$23,(__unnamed_1 - $str$23)
$str$23:
        /*0012*/ 	.byte	0x2f, 0x74, 0x6d, 0x70, 0x2f, 0x63, 0x75, 0x74, 0x6c, 0x61, 0x73, 0x73, 0x5f, 0x73, 0x77, 0x65
        /*0022*/ 	.byte	0x65, 0x70, 0x5f, 0x73, 0x72, 0x63, 0x2f, 0x69, 0x6e, 0x63, 0x6c, 0x75, 0x64, 0x65, 0x2f, 0x63
        /*0032*/ 	.byte	0x75, 0x74, 0x6c, 0x61, 0x73, 0x73, 0x2f, 0x67, 0x65, 0x6d, 0x6d, 0x2f, 0x63, 0x6f, 0x6c, 0x6c
        /*0042*/ 	.byte	0x65, 0x63, 0x74, 0x69, 0x76, 0x65, 0x2f, 0x73, 0x6d, 0x39, 0x30, 0x5f, 0x6d, 0x6d, 0x61, 0x5f
        /*0052*/ 	.byte	0x74, 0x6d, 0x61, 0x5f, 0x67, 0x6d, 0x6d, 0x61, 0x5f, 0x73, 0x73, 0x5f, 0x77, 0x61, 0x72, 0x70
        /*0062*/ 	.byte	0x73, 0x70, 0x65, 0x63, 0x69, 0x61, 0x6c, 0x69, 0x7a, 0x65, 0x64, 0x2e, 0x68, 0x70, 0x70, 0x00
	.type		__unnamed_1,@object
	.size		__unnamed_1,(.L_0 - __unnamed_1)
__unnamed_1:
        /*0072*/ 	.byte	0x76, 0x6f, 0x69, 0x64, 0x20, 0x63, 0x75, 0x74, 0x6c, 0x61, 0x73, 0x73, 0x3a, 0x3a, 0x67, 0x65
        /* <DEDUP_REMOVED lines=180> */
.L_0:


//--------------------- .nv.shared._ZN7cutlass13device_kernelINS_4gemm6kernel13GemmUniversalIN4cute5tupleIJiiiiEEENS1_10collective13CollectiveMmaINS1_34MainloopSm90TmaGmmaWarpSpecializedILi2ENS5_IJNS4_1CILi1EEESB_SB_EEENS1_35KernelTmaWarpSpecializedCooperativeEEENS5_IJNSA_ILi192EEENSA_ILi8EEENSA_ILi256EEEEEENS_10bfloat16_tENS5_IJlSB_lEEESJ_SK_NS4_8TiledMMAINS4_8MMA_AtomIJNS4_4SM904GMMA26MMA_64x8x16_F32BF16BF16_SSILNSO_5MajorE0ELSQ_0ELNSO_7ScaleInE1ELSR_1EEEEEENS4_6LayoutINS5_IJNSA_ILi2EEESB_SB_EEENS5_IJSB_NSA_ILi0EEESX_EEEEENS5_IJNS4_10UnderscoreES10_S10_EEEEENS4_13SM90_TMA_LOADENS4_14ComposedLayoutINS4_7SwizzleILi3ELi4ELi3EEENS4_18smem_ptr_flag_bitsILi16EEENSU_INS5_IJSG_NSA_ILi64EEEEEENS5_IJS19_SB_EEEEEEEvNS4_8identityES13_S1D_vS1E_EENS_8epilogue10collective6detail29Sm90TmaWarpSpecializedAdapterINS1H_15DefaultEpilogueISJ_SK_SK_NS1G_6thread17LinearCombinationISJ_Li1EffLNS1L_9ScaleType4KindE0ELNS_15FloatRoundStyleE2ESJ_EENS1_15EpilogueDefaultEEEEEvvEEEEvNT_6ParamsE --------------------------
	.section	.nv.shared._ZN7cutlass13device_kernelINS_4gemm6kernel13GemmUniversalIN4cute5tupleIJiiiiEEENS1_10collective13CollectiveMmaINS1_34MainloopSm90TmaGmmaWarpSpecializedILi2ENS5_IJNS4_1CILi1EEESB_SB_EEENS1_35KernelTmaWarpSpecializedCooperativeEEENS5_IJNSA_ILi192EEENSA_ILi8EEENSA_ILi256EEEEEENS_10bfloat16_tENS5_IJlSB_lEEESJ_SK_NS4_8TiledMMAINS4_8MMA_AtomIJNS4_4SM904GMMA26MMA_64x8x16_F32BF16BF16_SSILNSO_5MajorE0ELSQ_0ELNSO_7ScaleInE1ELSR_1EEEEEENS4_6LayoutINS5_IJNSA_ILi2EEESB_SB_EEENS5_IJSB_NSA_ILi0EEESX_EEEEENS5_IJNS4_10UnderscoreES10_S10_EEEEENS4_13SM90_TMA_LOADENS4_14ComposedLayoutINS4_7SwizzleILi3ELi4ELi3EEENS4_18smem_ptr_flag_bitsILi16EEENSU_INS5_IJSG_NSA_ILi64EEEEEENS5_IJS19_SB_EEEEEEEvNS4_8identityES13_S1D_vS1E_EENS_8epilogue10collective6detail29Sm90TmaWarpSpecializedAdapterINS1H_15DefaultEpilogueISJ_SK_SK_NS1G_6thread17LinearCombinationISJ_Li1EffLNS1L_9ScaleType4KindE0ELNS_15FloatRoundStyleE2ESJ_EENS1_15EpilogueDefaultEEEEEvvEEEEvNT_6ParamsE,"aw",@nobits
	.sectionflags	@""
	.align	16
	.zero		1024


//--------------------- .nv.shared.reserved.0     --------------------------
	.section	.nv.shared.reserved.0,"aw",@nobits
	.weak		__nv_reservedSMEM_offset_0_alias
	.size		__nv_reservedSMEM_offset_0_alias, 0, 0
	.other		__nv_reservedSMEM_offset_0_alias,@"STO_CUDA_RESERVED_SHARED STV_DEFAULT"
__nv_reservedSMEM_offset_0_alias:
	.zero		0


//--------------------- .nv.global                --------------------------
	.section	.nv.global,"aw",@nobits
.nv.global:
	.type		_ZN39_INTERNAL_570c9023_4_k_cu_f338bdab_66514cute1_E,@object
	.size		_ZN39_INTERNAL_570c9023_4_k_cu_f338bdab_66514cute1_E,(_ZN39_INTERNAL_570c9023_4_k_cu_f338bdab_66514cuda3std3__45__cpo6cbeginE - _ZN39_INTERNAL_570c9023_4_k_cu_f338bdab_66514cute1_E)
_ZN39_INTERNAL_570c9023_4_k_cu_f338bdab_66514cute1_E:
	.zero		1
	.type		_ZN39_INTERNAL_570c9023_4_k_cu_f338bdab_66514cuda3std3__45__cpo6cbeginE,@object
	.size		_ZN39_INTERNAL_570c9023_4_k_cu_f338bdab_66514cuda3std3__45__cpo6cbeginE,(_ZN39_INTERNAL_570c9023_4_k_cu_f338bdab_66514cuda3std3__48in_placeE - _ZN39_INTERNAL_570c9023_4_k_cu_f338bdab_66514cuda3std3__45__cpo6cbeginE)
_ZN39_INTERNAL_570c9023_4_k_cu_f338bdab_66514cuda3std3__45__cpo6cbeginE:
	.zero		1
	.type		_ZN39_INTERNAL_570c9023_4_k_cu_f338bdab_66514cuda3std3__48in_placeE,@object
	.size		_ZN39_INTERNAL_570c9023_4_k_cu_f338bdab_66514cuda3std3__48in_placeE,(_ZN39_INTERNAL_570c9023_4_k_cu_f338bdab_66514cuda3std6ranges3__45__cpo9iter_moveE - _ZN39_INTERNAL_570c9023_4_k_cu_f338bdab_66514cuda3std3__48in_placeE)
_ZN39_INTERNAL_570c9023_4_k_cu_f338bdab_66514cuda3std3__48in_placeE:
	.zero		1
	.type		_ZN39_INTERNAL_570c9023_4_k_cu_f338bdab_66514cuda3std6ranges3__45__cpo9iter_moveE,@object
	.size		_ZN39_INTERNAL_570c9023_4_k_cu_f338bdab_66514cuda3std6ranges3__45__cpo9iter_moveE,(_ZN39_INTERNAL_570c9023_4_k_cu_f338bdab_66514cuda3std3__45__cpo5beginE - _ZN39_INTERNAL_570c9023_4_k_cu_f338bdab_66514cuda3std6ranges3__45__cpo9iter_moveE)
_ZN39_INTERNAL_570c9023_4_k_cu_f338bdab_66514cuda3std6ranges3__45__cpo9iter_moveE:
	.zero		1
	.type		_ZN39_INTERNAL_570c9023_4_k_cu_f338bdab_66514cuda3std3__45__cpo5beginE,@object
	.size		_ZN39_INTERNAL_570c9023_4_k_cu_f338bdab_66514cuda3std3__45__cpo5beginE,(_ZN39_INTERNAL_570c9023_4_k_cu_f338bdab_66514cuda3std3__441_GLOBAL__N__570c9023_4_k_cu_f338bdab_66516ignoreE - _ZN39_INTERNAL_570c9023_4_k_cu_f338bdab_66514cuda3std3__45__cpo5beginE)
_ZN39_INTERNAL_570c9023_4_k_cu_f338bdab_66514cuda3std3__45__cpo5beginE:
	.zero		1
	.type		_ZN39_INTERNAL_570c9023_4_k_cu_f338bdab_66514cuda3std3__441_GLOBAL__N__570c9023_4_k_cu_f338bdab_66516ignoreE,@object
	.size		_ZN39_INTERNAL_570c9023_4_k_cu_f338bdab_66514cuda3std3__441_GLOBAL__N__570c9023_4_k_cu_f338bdab_66516ignoreE,(_ZN39_INTERNAL_570c9023_4_k_cu_f338bdab_66514cute7productE - _ZN39_INTERNAL_570c9023_4_k_cu_f338bdab_66514cuda3std3__441_GLOBAL__N__570c9023_4_k_cu_f338bdab_66516ignoreE)
_ZN39_INTERNAL_570c9023_4_k_cu_f338bdab_66514cuda3std3__441_GLOBAL__N__570c9023_4_k_cu_f338bdab_66516ignoreE:
	.zero		1
	.type		_ZN39_INTERNAL_570c9023_4_k_cu_f338bdab_66514cute7productE,@object
	.size		_ZN39_INTERNAL_570c9023_4_k_cu_f338bdab_66514cute7productE,(_ZN39_INTERNAL_570c9023_4_k_cu_f338bdab_66514cuda3std3__45__cpo3endE - _ZN39_INTERNAL_570c9023_4_k_cu_f338bdab_66514cute7productE)
_ZN39_INTERNAL_570c9023_4_k_cu_f338bdab_66514cute7productE:
	.zero		1
	.type		_ZN39_INTERNAL_570c9023_4_k_cu_f338bdab_66514cuda3std3__45__cpo3endE,@object
	.size		_ZN39_INTERNAL_570c9023_4_k_cu_f338bdab_66514cuda3std3__45__cpo3endE,(_ZN39_INTERNAL_570c9023_4_k_cu_f338bdab_66514cuda3std3__419piecewise_constructE - _ZN39_INTERNAL_570c9023_4_k_cu_f338bdab_66514cuda3std3__45__cpo3endE)
_ZN39_INTERNAL_570c9023_4_k_cu_f338bdab_66514cuda3std3__45__cpo3endE:
	.zero		1
	.type		_ZN39_INTERNAL_570c9023_4_k_cu_f338bdab_66514cuda3std3__419piecewise_constructE,@object
	.size		_ZN39_INTERNAL_570c9023_4_k_cu_f338bdab_66514cuda3std3__419piecewise_constructE,(_ZN39_INTERNAL_570c9023_4_k_cu_f338bdab_66514cuda3std3__45__cpo4cendE - _ZN39_INTERNAL_570c9023_4_k_cu_f338bdab_66514cuda3std3__419piecewise_constructE)
_ZN39_INTERNAL_570c9023_4_k_cu_f338bdab_66514cuda3std3__419piecewise_constructE:
	.zero		1
	.type		_ZN39_INTERNAL_570c9023_4_k_cu_f338bdab_66514cuda3std3__45__cpo4cendE,@object
	.size		_ZN39_INTERNAL_570c9023_4_k_cu_f338bdab_66514cuda3std3__45__cpo4cendE,(_ZN39_INTERNAL_570c9023_4_k_cu_f338bdab_66514cuda3std6ranges3__45__cpo4swapE - _ZN39_INTERNAL_570c9023_4_k_cu_f338bdab_66514cuda3std3__45__cpo4cendE)
_ZN39_INTERNAL_570c9023_4_k_cu_f338bdab_66514cuda3std3__45__cpo4cendE:
	.zero		1
	.type		_ZN39_INTERNAL_570c9023_4_k_cu_f338bdab_66514cuda3std6ranges3__45__cpo4swapE,@object
	.size		_ZN39_INTERNAL_570c9023_4_k_cu_f338bdab_66514cuda3std6ranges3__45__cpo4swapE,(.L_8 - _ZN39_INTERNAL_570c9023_4_k_cu_f338bdab_66514cuda3std6ranges3__45__cpo4swapE)
_ZN39_INTERNAL_570c9023_4_k_cu_f338bdab_66514cuda3std6ranges3__45__cpo4swapE:
	.zero		1
.L_8:


//--------------------- .nv.constant0._ZN7cutlass13device_kernelINS_4gemm6kernel13GemmUniversalIN4cute5tupleIJiiiiEEENS1_10collective13CollectiveMmaINS1_34MainloopSm90TmaGmmaWarpSpecializedILi2ENS5_IJNS4_1CILi1EEESB_SB_EEENS1_35KernelTmaWarpSpecializedCooperativeEEENS5_IJNSA_ILi192EEENSA_ILi8EEENSA_ILi256EEEEEENS_10bfloat16_tENS5_IJlSB_lEEESJ_SK_NS4_8TiledMMAINS4_8MMA_AtomIJNS4_4SM904GMMA26MMA_64x8x16_F32BF16BF16_SSILNSO_5MajorE0ELSQ_0ELNSO_7ScaleInE1ELSR_1EEEEEENS4_6LayoutINS5_IJNSA_ILi2EEESB_SB_EEENS5_IJSB_NSA_ILi0EEESX_EEEEENS5_IJNS4_10UnderscoreES10_S10_EEEEENS4_13SM90_TMA_LOADENS4_14ComposedLayoutINS4_7SwizzleILi3ELi4ELi3EEENS4_18smem_ptr_flag_bitsILi16EEENSU_INS5_IJSG_NSA_ILi64EEEEEENS5_IJS19_SB_EEEEEEEvNS4_8identityES13_S1D_vS1E_EENS_8epilogue10collective6detail29Sm90TmaWarpSpecializedAdapterINS1H_15DefaultEpilogueISJ_SK_SK_NS1G_6thread17LinearCombinationISJ_Li1EffLNS1L_9ScaleType4KindE0ELNS_15FloatRoundStyleE2ESJ_EENS1_15EpilogueDefaultEEEEEvvEEEEvNT_6ParamsE --------------------------
	.section	.nv.constant0._ZN7cutlass13device_kernelINS_4gemm6kernel13GemmUniversalIN4cute5tupleIJiiiiEEENS1_10collective13CollectiveMmaINS1_34MainloopSm90TmaGmmaWarpSpecializedILi2ENS5_IJNS4_1CILi1EEESB_SB_EEENS1_35KernelTmaWarpSpecializedCooperativeEEENS5_IJNSA_ILi192EEENSA_ILi8EEENSA_ILi256EEEEEENS_10bfloat16_tENS5_IJlSB_lEEESJ_SK_NS4_8TiledMMAINS4_8MMA_AtomIJNS4_4SM904GMMA26MMA_64x8x16_F32BF16BF16_SSILNSO_5MajorE0ELSQ_0ELNSO_7ScaleInE1ELSR_1EEEEEENS4_6LayoutINS5_IJNSA_ILi2EEESB_SB_EEENS5_IJSB_NSA_ILi0EEESX_EEEEENS5_IJNS4_10UnderscoreES10_S10_EEEEENS4_13SM90_TMA_LOADENS4_14ComposedLayoutINS4_7SwizzleILi3ELi4ELi3EEENS4_18smem_ptr_flag_bitsILi16EEENSU_INS5_IJSG_NSA_ILi64EEEEEENS5_IJS19_SB_EEEEEEEvNS4_8identityES13_S1D_vS1E_EENS_8epilogue10collective6detail29Sm90TmaWarpSpecializedAdapterINS1H_15DefaultEpilogueISJ_SK_SK_NS1G_6thread17LinearCombinationISJ_Li1EffLNS1L_9ScaleType4KindE0ELNS_15FloatRoundStyleE2ESJ_EENS1_15EpilogueDefaultEEEEEvvEEEEvNT_6ParamsE,"a",@progbits
	.sectionflags	@""
	.align	4
.nv.constant0._ZN7cutlass13device_kernelINS_4gemm6kernel13GemmUniversalIN4cute5tupleIJiiiiEEENS1_10collective13CollectiveMmaINS1_34MainloopSm90TmaGmmaWarpSpecializedILi2ENS5_IJNS4_1CILi1EEESB_SB_EEENS1_35KernelTmaWarpSpecializedCooperativeEEENS5_IJNSA_ILi192EEENSA_ILi8EEENSA_ILi256EEEEEENS_10bfloat16_tENS5_IJlSB_lEEESJ_SK_NS4_8TiledMMAINS4_8MMA_AtomIJNS4_4SM904GMMA26MMA_64x8x16_F32BF16BF16_SSILNSO_5MajorE0ELSQ_0ELNSO_7ScaleInE1ELSR_1EEEEEENS4_6LayoutINS5_IJNSA_ILi2EEESB_SB_EEENS5_IJSB_NSA_ILi0EEESX_EEEEENS5_IJNS4_10UnderscoreES10_S10_EEEEENS4_13SM90_TMA_LOADENS4_14ComposedLayoutINS4_7SwizzleILi3ELi4ELi3EEENS4_18smem_ptr_flag_bitsILi16EEENSU_INS5_IJSG_NSA_ILi64EEEEEENS5_IJS19_SB_EEEEEEEvNS4_8identityES13_S1D_vS1E_EENS_8epilogue10collective6detail29Sm90TmaWarpSpecializedAdapterINS1H_15DefaultEpilogueISJ_SK_SK_NS1G_6thread17LinearCombinationISJ_Li1EffLNS1L_9ScaleType4KindE0ELNS_15FloatRoundStyleE2ESJ_EENS1_15EpilogueDefaultEEEEEvvEEEEvNT_6ParamsE:
	.zero		1664


//--------------------- SYMBOLS --------------------------

	.type		.nv.reservedSmem.offset0,@object
	.size		.nv.reservedSmem.offset0,0x4
	.type		__assertfail,@function
